	.target	sm_100a

	.elftype	@"ET_EXEC"


//--------------------- .note.nv.tkinfo           --------------------------
	.section	.note.nv.tkinfo,"",@"SHT_NOTE"
	.sectionflags	@"SHF_NOTE_NV_TKINFO"
	.tkinfo
        /*0018*/ 	.word	0x00000081
        /*0030*/ 	.string	""
        /*0030*/ 	.string	"ptxas-blackwell"
        /*0030*/ 	.string	"Cuda compilation tools, release 12.9, V12.9.86"
        /*0030*/ 	.string	"Build cuda_12.9.r12.9/compiler.36037853_0"
        /*0030*/ 	.string	"-v  -suppress-debug-info  -lineinfo  -arch sm_100a "



//--------------------- .note.nv.cuver            --------------------------
	.section	.note.nv.cuver,"",@"SHT_NOTE"
	.sectionflags	@"SHF_NOTE_NV_CUVER"
        /*0018*/ 	.short	0x0001
        /*001a*/ 	.short	0x0064
        /*001c*/ 	.short	0x0001
        /*001e*/ 	.short	0x0000
        /*0020*/ 	.short	0x0001
        /*0022*/ 	.short	0x0000


//--------------------- .nv.info                  --------------------------
	.section	.nv.info,"",@"SHT_CUDA_INFO"
	.align	4


	//----- nvinfo : EIATTR_REGCOUNT
	.align		4
        /*0000*/ 	.byte	0x04, 0x2f
        /*0002*/ 	.short	(.L_4 - .L_3)
	.align		4
.L_3:
        /*0004*/ 	.word	index@(gluon_tcgen05)
        /*0008*/ 	.word	0x00000027


	//----- nvinfo : EIATTR_FRAME_SIZE
	.align		4
.L_4:
        /*000c*/ 	.byte	0x04, 0x11
        /*000e*/ 	.short	(.L_6 - .L_5)
	.align		4
.L_5:
        /*0010*/ 	.word	index@($__internal_2_$__cuda_sm10x_tcgen05_guardrail_trap_unallocated_columns_being_dealloced)
        /*0014*/ 	.word	0x00000000


	//----- nvinfo : EIATTR_FRAME_SIZE
	.align		4
.L_6:
        /*0018*/ 	.byte	0x04, 0x11
        /*001a*/ 	.short	(.L_8 - .L_7)
	.align		4
.L_7:
        /*001c*/ 	.word	index@($__internal_1_$__cuda_sm10x_tcgen05_guardrail_trap_phase_invalid_during_alloc)
        /*0020*/ 	.word	0x00000000


	//----- nvinfo : EIATTR_FRAME_SIZE
	.align		4
.L_8:
        /*0024*/ 	.byte	0x04, 0x11
        /*0026*/ 	.short	(.L_10 - .L_9)
	.align		4
.L_9:
        /*0028*/ 	.word	index@($__internal_0_$__cuda_sm10x_tcgen05_guardrail_trap_col_being_dealloced_not_returned_by_alloc)
        /*002c*/ 	.word	0x00000000


	//----- nvinfo : EIATTR_FRAME_SIZE
	.align		4
.L_10:
        /*0030*/ 	.byte	0x04, 0x11
        /*0032*/ 	.short	(.L_12 - .L_11)
	.align		4
.L_11:
        /*0034*/ 	.word	index@(gluon_tcgen05)
        /*0038*/ 	.word	0x00000000


	//----- nvinfo : EIATTR_MIN_STACK_SIZE
	.align		4
.L_12:
        /*003c*/ 	.byte	0x04, 0x12
        /*003e*/ 	.short	(.L_14 - .L_13)
	.align		4
.L_13:
        /*0040*/ 	.word	index@(gluon_tcgen05)
        /*0044*/ 	.word	0x00000000
.L_14:


//--------------------- .nv.info.gluon_tcgen05    --------------------------
	.section	.nv.info.gluon_tcgen05,"",@"SHT_CUDA_INFO"
	.sectionflags	@""
	.align	4


	//----- nvinfo : EIATTR_CUDA_API_VERSION
	.align		4
        /*0000*/ 	.byte	0x04, 0x37
        /*0002*/ 	.short	(.L_16 - .L_15)
.L_15:
        /*0004*/ 	.word	0x00000081


	//----- nvinfo : EIATTR_KPARAM_INFO
	.align		4
.L_16:
        /*0008*/ 	.byte	0x04, 0x17
        /*000a*/ 	.short	(.L_18 - .L_17)
.L_17:
        /*000c*/ 	.word	0x00000000
        /*0010*/ 	.short	0x000a
        /*0012*/ 	.short	0x0048
        /*0014*/ 	.byte	0x00, 0xf4, 0x21, 0x00


	//----- nvinfo : EIATTR_KPARAM_INFO
	.align		4
.L_18:
        /*0018*/ 	.byte	0x04, 0x17
        /*001a*/ 	.short	(.L_20 - .L_19)
.L_19:
        /*001c*/ 	.word	0x00000000
        /*0020*/ 	.short	0x0009
        /*0022*/ 	.short	0x0040
        /*0024*/ 	.byte	0x00, 0xf4, 0x21, 0x00


	//----- nvinfo : EIATTR_KPARAM_INFO
	.align		4
.L_20:
        /*0028*/ 	.byte	0x04, 0x17
        /*002a*/ 	.short	(.L_22 - .L_21)
.L_21:
        /*002c*/ 	.word	0x00000000
        /*0030*/ 	.short	0x0008
        /*0032*/ 	.short	0x0038
        /*0034*/ 	.byte	0x00, 0xf0, 0x21, 0x00


	//----- nvinfo : EIATTR_KPARAM_INFO
	.align		4
.L_22:
        /*0038*/ 	.byte	0x04, 0x17
        /*003a*/ 	.short	(.L_24 - .L_23)
.L_23:
        /*003c*/ 	.word	0x00000000
        /*0040*/ 	.short	0x0007
        /*0042*/ 	.short	0x0030
        /*0044*/ 	.byte	0x00, 0xf0, 0x21, 0x00


	//----- nvinfo : EIATTR_KPARAM_INFO
	.align		4
.L_24:
        /*0048*/ 	.byte	0x04, 0x17
        /*004a*/ 	.short	(.L_26 - .L_25)
.L_25:
        /*004c*/ 	.word	0x00000000
        /*0050*/ 	.short	0x0006
        /*0052*/ 	.short	0x0028
        /*0054*/ 	.byte	0x00, 0xf0, 0x21, 0x00


	//----- nvinfo : EIATTR_KPARAM_INFO
	.align		4
.L_26:
        /*0058*/ 	.byte	0x04, 0x17
        /*005a*/ 	.short	(.L_28 - .L_27)
.L_27:
        /*005c*/ 	.word	0x00000000
        /*0060*/ 	.short	0x0005
        /*0062*/ 	.short	0x0020
        /*0064*/ 	.byte	0x00, 0xf0, 0x11, 0x00


	//----- nvinfo : EIATTR_KPARAM_INFO
	.align		4
.L_28:
        /*0068*/ 	.byte	0x04, 0x17
        /*006a*/ 	.short	(.L_30 - .L_29)
.L_29:
        /*006c*/ 	.word	0x00000000
        /*0070*/ 	.short	0x0004
        /*0072*/ 	.short	0x001c
        /*0074*/ 	.byte	0x00, 0xf0, 0x11, 0x00


	//----- nvinfo : EIATTR_KPARAM_INFO
	.align		4
.L_30:
        /*0078*/ 	.byte	0x04, 0x17
        /*007a*/ 	.short	(.L_32 - .L_31)
.L_31:
        /*007c*/ 	.word	0x00000000
        /*0080*/ 	.short	0x0003
        /*0082*/ 	.short	0x0018
        /*0084*/ 	.byte	0x00, 0xf0, 0x11, 0x00


	//----- nvinfo : EIATTR_KPARAM_INFO
	.align		4
.L_32:
        /*0088*/ 	.byte	0x04, 0x17
        /*008a*/ 	.short	(.L_34 - .L_33)
.L_33:
        /*008c*/ 	.word	0x00000000
        /*0090*/ 	.short	0x0002
        /*0092*/ 	.short	0x0010
        /*0094*/ 	.byte	0x00, 0xf4, 0x21, 0x00


	//----- nvinfo : EIATTR_KPARAM_INFO
	.align		4
.L_34:
        /*0098*/ 	.byte	0x04, 0x17
        /*009a*/ 	.short	(.L_36 - .L_35)
.L_35:
        /*009c*/ 	.word	0x00000000
        /*00a0*/ 	.short	0x0001
        /*00a2*/ 	.short	0x0008
        /*00a4*/ 	.byte	0x00, 0xf4, 0x21, 0x00


	//----- nvinfo : EIATTR_KPARAM_INFO
	.align		4
.L_36:
        /*00a8*/ 	.byte	0x04, 0x17
        /*00aa*/ 	.short	(.L_38 - .L_37)
.L_37:
        /*00ac*/ 	.word	0x00000000
        /*00b0*/ 	.short	0x0000
        /*00b2*/ 	.short	0x0000
        /*00b4*/ 	.byte	0x00, 0xf4, 0x21, 0x00


	//----- nvinfo : EIATTR_AT_ENTRY_FRAGMENTS
	.align		4
.L_38:
        /*00b8*/ 	.byte	0x04, 0x4f
        /*00ba*/ 	.short	(.L_40 - .L_39)


	//   ....[0]....
.L_39:
        /*00bc*/ 	.word	0x00000004


	//----- nvinfo : EIATTR_RESERVED_SMEM_USED
	.align		4
.L_40:
        /*00c0*/ 	.byte	0x01, 0x41
	.zero		2


	//----- nvinfo : EIATTR_SPARSE_MMA_MASK
	.align		4
        /*00c4*/ 	.byte	0x03, 0x50
        /*00c6*/ 	.short	0x0000


	//----- nvinfo : EIATTR_TCGEN05_1CTA_USED
	.align		4
        /*00c8*/ 	.byte	0x01, 0x51
	.zero		2


	//----- nvinfo : EIATTR_MAXREG_COUNT
	.align		4
        /*00cc*/ 	.byte	0x03, 0x1b
        /*00ce*/ 	.short	0x00ff


	//----- nvinfo : EIATTR_NUM_BARRIERS
	.align		4
        /*00d0*/ 	.byte	0x02, 0x4c
        /*00d2*/ 	.byte	0x01
	.zero		1


	//----- nvinfo : EIATTR_INT_WARP_WIDE_INSTR_OFFSETS
	.align		4
        /*00d4*/ 	.byte	0x04, 0x31
        /*00d6*/ 	.short	(.L_42 - .L_41)


	//   ....[0]....
.L_41:
        /*00d8*/ 	.word	0x00001770


	//   ....[1]....
        /*00dc*/ 	.word	0x00001790


	//   ....[2]....
        /*00e0*/ 	.word	0x00001820


	//   ....[3]....
        /*00e4*/ 	.word	0x000019f0


	//   ....[4]....
        /*00e8*/ 	.word	0x00001a40


	//   ....[5]....
        /*00ec*/ 	.word	0x00001a50


	//   ....[6]....
        /*00f0*/ 	.word	0x00001a80


	//   ....[7]....
        /*00f4*/ 	.word	0x00001e80


	//   ....[8]....
        /*00f8*/ 	.word	0x00001e90


	//   ....[9]....
        /*00fc*/ 	.word	0x00002000


	//   ....[10]....
        /*0100*/ 	.word	0x00002060


	//   ....[11]....
        /*0104*/ 	.word	0x00002070


	//   ....[12]....
        /*0108*/ 	.word	0x000020b0


	//   ....[13]....
        /*010c*/ 	.word	0x00002570


	//   ....[14]....
        /*0110*/ 	.word	0x00002580


	//   ....[15]....
        /*0114*/ 	.word	0x00002860


	//   ....[16]....
        /*0118*/ 	.word	0x00002870


	//   ....[17]....
        /*011c*/ 	.word	0x00002be0


	//   ....[18]....
        /*0120*/ 	.word	0x00002c30


	//----- nvinfo : EIATTR_COOP_GROUP_MASK_REGIDS
	.align		4
.L_42:
        /*0124*/ 	.byte	0x04, 0x29
        /*0126*/ 	.short	(.L_44 - .L_43)


	//   ....[0]....
.L_43:
        /*0128*/ 	.word	0xffffffff


	//   ....[1]....
        /*012c*/ 	.word	0xffffffff


	//   ....[2]....
        /*0130*/ 	.word	0xffffffff


	//   ....[3]....
        /*0134*/ 	.word	0xffffffff


	//   ....[4]....
        /*0138*/ 	.word	0xffffffff


	//   ....[5]....
        /*013c*/ 	.word	0xffffffff


	//   ....[6]....
        /*0140*/ 	.word	0xffffffff


	//   ....[7]....
        /*0144*/ 	.word	0xffffffff


	//   ....[8]....
        /*0148*/ 	.word	0xffffffff


	//   ....[9]....
        /*014c*/ 	.word	0xffffffff


	//----- nvinfo : EIATTR_COOP_GROUP_INSTR_OFFSETS
	.align		4
.L_44:
        /*0150*/ 	.byte	0x04, 0x28
        /*0152*/ 	.short	(.L_46 - .L_45)


	//   ....[0]....
.L_45:
        /*0154*/ 	.word	0x00000050


	//   ....[1]....
        /*0158*/ 	.word	0x00000310


	//   ....[2]....
        /*015c*/ 	.word	0x00000500


	//   ....[3]....
        /*0160*/ 	.word	0x000009a0


	//   ....[4]....
        /*0164*/ 	.word	0x00000ae0


	//   ....[5]....
        /*0168*/ 	.word	0x00000fe0


	//   ....[6]....
        /*016c*/ 	.word	0x00001120


	//   ....[7]....
        /*0170*/ 	.word	0x00001610


	//   ....[8]....
        /*0174*/ 	.word	0x00002a70


	//   ....[9]....
        /*0178*/ 	.word	0x00002ce0


	//----- nvinfo : EIATTR_VRC_CTA_INIT_COUNT
	.align		4
.L_46:
        /*017c*/ 	.byte	0x02, 0x4a
        /*017e*/ 	.byte	0x80
	.zero		1


	//----- nvinfo : EIATTR_MBARRIER_INSTR_OFFSETS
	.align		4
        /*0180*/ 	.byte	0x04, 0x39
        /*0182*/ 	.short	(.L_48 - .L_47)


	//   ....[0]....
.L_47:
        /*0184*/ 	.word	0x00001840
        /*0188*/ 	.word	0x000000ff
        /*018c*/ 	.word	0x00010000
        /*0190*/ 	.short	0x0100
        /*0192*/ 	.byte	0x08
	.zero		1


	//   ....[1]....
        /*0194*/ 	.word	0x00001850
        /*0198*/ 	.word	0x000000ff
        /*019c*/ 	.word	0x00010010
        /*01a0*/ 	.short	0x0100
        /*01a2*/ 	.byte	0x08
	.zero		1


	//   ....[2]....
        /*01a4*/ 	.word	0x00001900
        /*01a8*/ 	.word	0x000000ff
        /*01ac*/ 	.word	0x00010008
        /*01b0*/ 	.short	0x0100
        /*01b2*/ 	.byte	0x08
	.zero		1


	//   ....[3]....
        /*01b4*/ 	.word	0x00001910
        /*01b8*/ 	.word	0x000000ff
        /*01bc*/ 	.word	0x00010018
        /*01c0*/ 	.short	0x0100
        /*01c2*/ 	.byte	0x08
	.zero		1


	//   ....[4]....
        /*01c4*/ 	.word	0x00001af0
        /*01c8*/ 	.word	0x000000ff
        /*01cc*/ 	.word	0x00010000
        /*01d0*/ 	.short	0x010a
        /*01d2*/ 	.byte	0x08
	.zero		1


	//   ....[5]....
        /*01d4*/ 	.word	0x00001ee0
        /*01d8*/ 	.word	0x000000ff
        /*01dc*/ 	.word	0x00010010
        /*01e0*/ 	.short	0x010a
        /*01e2*/ 	.byte	0x08
	.zero		1


	//   ....[6]....
        /*01e4*/ 	.word	0x00002120
        /*01e8*/ 	.word	0x000000ff
        /*01ec*/ 	.word	0x00010000
        /*01f0*/ 	.short	0x010a
        /*01f2*/ 	.byte	0x2e
	.zero		1


	//   ....[7]....
        /*01f4*/ 	.word	0x000025c0
        /*01f8*/ 	.word	0x000000ff
        /*01fc*/ 	.word	0x00010010
        /*0200*/ 	.short	0x010a
        /*0202*/ 	.byte	0x2e
	.zero		1


	//   ....[8]....
        /*0204*/ 	.word	0x000026a0
        /*0208*/ 	.word	0x000000ff
        /*020c*/ 	.word	0x00010000
        /*0210*/ 	.short	0x0108
        /*0212*/ 	.byte	0x08
	.zero		1


	//   ....[9]....
        /*0214*/ 	.word	0x000026b0
        /*0218*/ 	.word	0x000000ff
        /*021c*/ 	.word	0x00010010
        /*0220*/ 	.short	0x0108
        /*0222*/ 	.byte	0x08
	.zero		1


	//   ....[10]....
        /*0224*/ 	.word	0x00002700
        /*0228*/ 	.word	0x000000ff
        /*022c*/ 	.word	0x00010008
        /*0230*/ 	.short	0x0108
        /*0232*/ 	.byte	0x08
	.zero		1


	//   ....[11]....
        /*0234*/ 	.word	0x00002710
        /*0238*/ 	.word	0x000000ff
        /*023c*/ 	.word	0x00010018
        /*0240*/ 	.short	0x0108
        /*0242*/ 	.byte	0x08
	.zero		1


	//   ....[12]....
        /*0244*/ 	.word	0x00002d00
        /*0248*/ 	.word	0x000000ff
        /*024c*/ 	.word	0x00010000
        /*0250*/ 	.short	0x010a
        /*0252*/ 	.byte	0x08
	.zero		1


	//   ....[13]....
        /*0254*/ 	.word	0x00002d30
        /*0258*/ 	.word	0x000000ff
        /*025c*/ 	.word	0x00010010
        /*0260*/ 	.short	0x010a
        /*0262*/ 	.byte	0x08
	.zero		1


	//   ....[14]....
        /*0264*/ 	.word	0x00002d60
        /*0268*/ 	.word	0x000000ff
        /*026c*/ 	.word	0x00010000
        /*0270*/ 	.short	0x010a
        /*0272*/ 	.byte	0x2e
	.zero		1


	//   ....[15]....
        /*0274*/ 	.word	0x00002d90
        /*0278*/ 	.word	0x000000ff
        /*027c*/ 	.word	0x00010010
        /*0280*/ 	.short	0x010a
        /*0282*/ 	.byte	0x2e
	.zero		1


	//----- nvinfo : EIATTR_NUM_MBARRIERS
	.align		4
.L_48:
        /*0284*/ 	.byte	0x03, 0x38
        /*0286*/ 	.short	0x0004


	//----- nvinfo : EIATTR_EXIT_INSTR_OFFSETS
	.align		4
        /*0288*/ 	.byte	0x04, 0x1c
        /*028a*/ 	.short	(.L_50 - .L_49)


	//   ....[0]....
.L_49:
        /*028c*/ 	.word	0x00002cf0


	//----- nvinfo : EIATTR_REQNTID
	.align		4
.L_50:
        /*0290*/ 	.byte	0x04, 0x10
        /*0292*/ 	.short	(.L_52 - .L_51)
.L_51:
        /*0294*/ 	.word	0x00000080
        /*0298*/ 	.word	0x00000001
        /*029c*/ 	.word	0x00000001


	//----- nvinfo : EIATTR_CRS_STACK_SIZE
	.align		4
.L_52:
        /*02a0*/ 	.byte	0x04, 0x1e
        /*02a2*/ 	.short	(.L_54 - .L_53)
.L_53:
        /*02a4*/ 	.word	0x00000000


	//----- nvinfo : EIATTR_CBANK_PARAM_SIZE
	.align		4
.L_54:
        /*02a8*/ 	.byte	0x03, 0x19
        /*02aa*/ 	.short	0x0050


	//----- nvinfo : EIATTR_PARAM_CBANK
	.align		4
        /*02ac*/ 	.byte	0x04, 0x0a
        /*02ae*/ 	.short	(.L_56 - .L_55)
	.align		4
.L_55:
        /*02b0*/ 	.word	index@(.nv.constant0.gluon_tcgen05)
        /*02b4*/ 	.short	0x0380
        /*02b6*/ 	.short	0x0050


	//----- nvinfo : EIATTR_SW_WAR
	.align		4
.L_56:
        /*02b8*/ 	.byte	0x04, 0x36
        /*02ba*/ 	.short	(.L_58 - .L_57)
.L_57:
        /*02bc*/ 	.word	0x00000008
.L_58:


//--------------------- .nv.compat                --------------------------
	.section	.nv.compat,"",@"SHT_CUDA_COMPAT_INFO"
	.align	4
        /*0000*/ 	.byte	0x02, 0x02, 0x02, 0x00, 0x02, 0x05, 0x05, 0x00, 0x02, 0x03, 0x03, 0x00, 0x02, 0x06, 0x01, 0x00


//--------------------- .nv.callgraph             --------------------------
	.section	.nv.callgraph,"",@"SHT_CUDA_CALLGRAPH"
	.align	4
	.sectionentsize	8
	.align		4
        /*0000*/ 	.word	0x00000000
	.align		4
        /*0004*/ 	.word	0xffffffff
	.align		4
        /*0008*/ 	.word	0x00000000
	.align		4
        /*000c*/ 	.word	0xfffffffe
	.align		4
        /*0010*/ 	.word	0x00000000
	.align		4
        /*0014*/ 	.word	0xfffffffd
	.align		4
        /*0018*/ 	.word	0x00000000
	.align		4
        /*001c*/ 	.word	0xfffffffc


//--------------------- .text.gluon_tcgen05       --------------------------
	.section	.text.gluon_tcgen05,"ax",@progbits
	.align	128
        .global         gluon_tcgen05
        .type           gluon_tcgen05,@function
        .size           gluon_tcgen05,(.L_x_77 - gluon_tcgen05)
        .other          gluon_tcgen05,@"STO_CUDA_ENTRY STV_DEFAULT"
gluon_tcgen05:
.text.gluon_tcgen05:
[----:B------:R-:W1:Y:S01]  /*0000*/  LDC R1, c[0x0][0x37c] ;  /* 0x0000df00ff017b82 */ /* 0x000e620000000800 */
[----:B------:R-:W2:Y:S02]  /*0010*/  S2R R0, SR_TID.X ;  /* 0x0000000000007919 */ /* 0x000ea40000002100 */
[----:B--2---:R-:W-:-:S13]  /*0020*/  ISETP.GE.U32.AND P2, PT, R0, 0x20, PT ;  /* 0x000000200000780c */ /* 0x004fda0003f46070 */
[----:B------:R-:W-:Y:S05]  /*0030*/  @P2 BRA `(.L_x_0) ;  /* 0x0000000000b82947 */ /* 0x000fea0003800000 */
[----:B------:R-:W2:Y:S01]  /*0040*/  S2UR UR6, SR_CgaCtaId ;  /* 0x00000000000679c3 */ /* 0x000ea20000008800 */
[----:B------:R-:W-:Y:S01]  /*0050*/  NOP ;  /* 0x0000000000007918 */ /* 0x000fe20000000000 */
[----:B------:R-:W-:Y:S02]  /*0060*/  UMOV UR4, 0x40 ;  /* 0x0000004000047882 */ /* 0x000fe40000000000 */
[----:B--2---:R-:W-:-:S09]  /*0070*/  ULEA UR4, UR6, UR4, 0x18 ;  /* 0x0000000406047291 */ /* 0x004fd2000f8ec0ff */
[----:B------:R-:W2:Y:S01]  /*0080*/  LDS.U8 R2, [UR4] ;  /* 0x00000004ff027984 */ /* 0x000ea20008000000 */
[----:B------:R-:W-:Y:S02]  /*0090*/  UMOV UR4, 0x400 ;  /* 0x0000040000047882 */ /* 0x000fe40000000000 */
[----:B------:R-:W-:Y:S01]  /*00a0*/  ULEA UR4, UR6, UR4, 0x18 ;  /* 0x0000000406047291 */ /* 0x000fe2000f8ec0ff */
[----:B--2---:R-:W-:-:S13]  /*00b0*/  ISETP.NE.AND P0, PT, R2, RZ, PT ;  /* 0x000000ff0200720c */ /* 0x004fda0003f05270 */
[----:B------:R-:W-:Y:S05]  /*00c0*/  @P0 BRA `(.L_x_1) ;  /* 0x00000000007c0947 */ /* 0x000fea0003800000 */
[----:B------:R-:W-:-:S13]  /*00d0*/  ELECT P0, URZ, PT ;  /* 0x0000000000ff782f */ /* 0x000fda0003800000 */
[----:B------:R-:W-:Y:S05]  /*00e0*/  @!P0 BRA `(.L_x_2) ;  /* 0x0000000000848947 */ /* 0x000fea0003800000 */
[----:B------:R-:W-:Y:S01]  /*00f0*/  UMOV UR5, 0x2 ;  /* 0x0000000200057882 */ /* 0x000fe20000000000 */
[----:B------:R-:W-:Y:S02]  /*0100*/  IMAD.MOV.U32 R5, RZ, RZ, 0x1 ;  /* 0x00000001ff057424 */ /* 0x000fe400078e00ff */
[----:B------:R-:W-:Y:S02]  /*0110*/  IMAD.MOV.U32 R3, RZ, RZ, 0x3 ;  /* 0x00000003ff037424 */ /* 0x000fe400078e00ff */
[----:B------:R-:W-:Y:S04]  /*0120*/  DEPBAR.LE SB2, 0x36 ;  /* 0x0000ad800000791a */ /* 0x000fe80000000000 */
[----:B------:R-:W2:Y:S02]  /*0130*/  UTCATOMSWS.FIND_AND_SET.ALIGN UP0, UR5, UR5 ;  /* 0x00000005000575e3 */ /* 0x000ea40008000800 */
[----:B--2---:R-:W-:-:S04]  /*0140*/  PLOP3.LUT P0, PT, PT, PT, UP0, 0x80, 0x8 ;  /* 0x000000000008781c */ /* 0x004fc80003f0f008 */
[----:B------:R-:W-:-:S04]  /*0150*/  SEL R2, RZ, 0xffffffff, !P0 ;  /* 0xffffffffff027807 */ /* 0x000fc80004000000 */
[----:B------:R-:W-:Y:S01]  /*0160*/  ISETP.NE.AND P0, PT, R2, RZ, PT ;  /* 0x000000ff0200720c */ /* 0x000fe20003f05270 */
[----:B------:R-:W-:-:S12]  /*0170*/  IMAD.U32 R2, RZ, RZ, UR5 ;  /* 0x00000005ff027e24 */ /* 0x000fd8000f8e00ff */
[----:B------:R-:W-:Y:S05]  /*0180*/  @P0 BRA `(.L_x_3) ;  /* 0x0000000000240947 */ /* 0x000fea0003800000 */
.L_x_4:
[----:B------:R-:W-:Y:S05]  /*0190*/  NANOSLEEP 0x64 ;  /* 0x000000640000795d */ /* 0x000fea0003800000 */
[----:B------:R-:W-:-:S05]  /*01a0*/  UMOV UR5, 0x2 ;  /* 0x0000000200057882 */ /* 0x000fca0000000000 */
[----:B------:R-:W-:Y:S04]  /*01b0*/  DEPBAR.LE SB2, 0x36 ;  /* 0x0000ad800000791a */ /* 0x000fe80000000000 */
[----:B------:R-:W2:Y:S02]  /*01c0*/  UTCATOMSWS.FIND_AND_SET.ALIGN UP0, UR5, UR5 ;  /* 0x00000005000575e3 */ /* 0x000ea40008000800 */
[----:B--2---:R-:W-:-:S04]  /*01d0*/  PLOP3.LUT P0, PT, PT, PT, UP0, 0x80, 0x8 ;  /* 0x000000000008781c */ /* 0x004fc80003f0f008 */
[----:B------:R-:W-:-:S04]  /*01e0*/  SEL R2, RZ, 0xffffffff, !P0 ;  /* 0xffffffffff027807 */ /* 0x000fc80004000000 */
[----:B------:R-:W-:Y:S01]  /*01f0*/  ISETP.NE.AND P0, PT, R2, RZ, PT ;  /* 0x000000ff0200720c */ /* 0x000fe20003f05270 */
[----:B------:R-:W-:-:S12]  /*0200*/  IMAD.U32 R2, RZ, RZ, UR5 ;  /* 0x00000005ff027e24 */ /* 0x000fd8000f8e00ff */
[----:B------:R-:W-:Y:S05]  /*0210*/  @!P0 BRA `(.L_x_4) ;  /* 0xfffffffc00dc8947 */ /* 0x000fea000383ffff */
.L_x_3:
[C---:B------:R-:W-:Y:S01]  /*0220*/  VIADD R4, R2.reuse, 0x10 ;  /* 0x0000001002047836 */ /* 0x040fe20000000000 */
[----:B------:R-:W-:Y:S01]  /*0230*/  UMOV UR5, 0x50 ;  /* 0x0000005000057882 */ /* 0x000fe20000000000 */
[----:B------:R-:W-:Y:S01]  /*0240*/  SHF.L.U32 R3, R3, R2, RZ ;  /* 0x0000000203037219 */ /* 0x000fe200000006ff */
[----:B------:R-:W-:Y:S01]  /*0250*/  ULEA UR5, UR6, UR5, 0x18 ;  /* 0x0000000506057291 */ /* 0x000fe2000f8ec0ff */
[----:B------:R-:W-:Y:S01]  /*0260*/  IMAD.SHL.U32 R2, R2, 0x20, RZ ;  /* 0x0000002002027824 */ /* 0x000fe200078e00ff */
[----:B------:R-:W-:-:S04]  /*0270*/  SHF.L.U32 R4, R5, R4, RZ ;  /* 0x0000000405047219 */ /* 0x000fc800000006ff */
[----:B------:R-:W-:-:S05]  /*0280*/  LOP3.LUT R3, R4, R3, RZ, 0xfc, !PT ;  /* 0x0000000304037212 */ /* 0x000fca00078efcff */
[----:B------:R2:W-:Y:S04]  /*0290*/  ATOMS.OR RZ, [UR5], R3 ;  /* 0x00000003ffff798c */ /* 0x0005e8000b000005 */
[----:B------:R2:W-:Y:S01]  /*02a0*/  STS [UR4], R2 ;  /* 0x00000002ff007988 */ /* 0x0005e20008000804 */
[----:B------:R-:W-:Y:S05]  /*02b0*/  BRA `(.L_x_2) ;  /* 0x0000000000107947 */ /* 0x000fea0003800000 */
.L_x_1:
[----:B------:R-:W-:Y:S01]  /*02c0*/  IMAD.MOV.U32 R3, RZ, RZ, -0x1 ;  /* 0xffffffffff037424 */ /* 0x000fe200078e00ff */
[----:B------:R-:W-:-:S04]  /*02d0*/  MOV R2, 0x300 ;  /* 0x0000030000027802 */ /* 0x000fc80000000f00 */
[----:B------:R2:W-:Y:S03]  /*02e0*/  STS [UR4], R3 ;  /* 0x00000003ff007988 */ /* 0x0005e60008000804 */
[----:B-12---:R-:W-:Y:S05]  /*02f0*/  CALL.REL.NOINC `($__internal_1_$__cuda_sm10x_tcgen05_guardrail_trap_phase_invalid_during_alloc) ;  /* 0x0000002800bc7944 */ /* 0x006fea0003c00000 */
.L_x_2:
[----:B------:R-:W-:Y:S05]  /*0300*/  WARPSYNC.ALL ;  /* 0x0000000000007948 */ /* 0x000fea0003800000 */
[----:B------:R-:W-:Y:S01]  /*0310*/  NOP ;  /* 0x0000000000007918 */ /* 0x000fe20000000000 */
.L_x_0:
[----:B------:R-:W3:Y:S08]  /*0320*/  S2UR UR4, SR_CgaCtaId ;  /* 0x00000000000479c3 */ /* 0x000ef00000008800 */
[----:B------:R-:W-:Y:S01]  /*0330*/  BAR.SYNC.DEFER_BLOCKING 0x0 ;  /* 0x0000000000007b1d */ /* 0x000fe20000010000 */
[----:B------:R-:W-:-:S05]  /*0340*/  LOP3.LUT R36, R0, 0x7f, RZ, 0xc0, !PT ;  /* 0x0000007f00247812 */ /* 0x000fca00078ec0ff */
[----:B------:R-:W-:Y:S02]  /*0350*/  UMOV UR8, 0x400 ;  /* 0x0000040000087882 */ /* 0x000fe40000000000 */
[----:B--2---:R-:W2:Y:S08]  /*0360*/  LDC R3, c[0x0][0x398] ;  /* 0x0000e600ff037b82 */ /* 0x004eb00000000800 */
[----:B------:R-:W4:Y:S01]  /*0370*/  LDC R6, c[0x0][0x3a0] ;  /* 0x0000e800ff067b82 */ /* 0x000f220000000800 */
[----:B---3--:R-:W-:-:S07]  /*0380*/  ULEA UR8, UR4, UR8, 0x18 ;  /* 0x0000000804087291 */ /* 0x008fce000f8ec0ff */
[----:B------:R-:W3:Y:S02]  /*0390*/  S2UR UR15, SR_CTAID.Y ;  /* 0x00000000000f79c3 */ /* 0x000ee40000002600 */
[----:B------:R-:W5:Y:S06]  /*03a0*/  LDS R4, [UR8] ;  /* 0x00000008ff047984 */ /* 0x000f6c0008000800 */
[----:B------:R-:W-:Y:S06]  /*03b0*/  BAR.SYNC.DEFER_BLOCKING 0x0 ;  /* 0x0000000000007b1d */ /* 0x000fec0000010000 */
[----:B------:R-:W-:Y:S05]  /*03c0*/  @P2 BRA `(.L_x_5) ;  /* 0x0000000000182947 */ /* 0x000fea0003800000 */
[----:B------:R-:W-:Y:S01]  /*03d0*/  ELECT P0, URZ, PT ;  /* 0x0000000000ff782f */ /* 0x000fe20003800000 */
[----:B------:R-:W-:Y:S01]  /*03e0*/  IMAD.MOV.U32 R2, RZ, RZ, 0x1 ;  /* 0x00000001ff027424 */ /* 0x000fe200078e00ff */
[----:B------:R-:W-:Y:S01]  /*03f0*/  UMOV UR5, 0x40 ;  /* 0x0000004000057882 */ /* 0x000fe20000000000 */
[----:B------:R-:W-:Y:S01]  /*0400*/  UVIRTCOUNT.DEALLOC.SMPOOL 0x80 ;  /* 0x000000800000784c */ /* 0x000fe20000000000 */
[----:B------:R-:W-:-:S09]  /*0410*/  ULEA UR5, UR4, UR5, 0x18 ;  /* 0x0000000504057291 */ /* 0x000fd2000f8ec0ff */
[----:B------:R5:W-:Y:S03]  /*0420*/  @P0 STS.U8 [UR5], R2 ;  /* 0x00000002ff000988 */ /* 0x000be60008000005 */
.L_x_5:
[----:B------:R-:W5:Y:S01]  /*0430*/  S2UR UR4, SR_CTAID.Z ;  /* 0x00000000000479c3 */ /* 0x000f620000002700 */
[----:B------:R-:W4:Y:S01]  /*0440*/  LDCU UR5, c[0x0][0x370] ;  /* 0x00006e00ff0577ac */ /* 0x000f220008000800 */
[C---:B------:R-:W-:Y:S01]  /*0450*/  ISETP.GE.U32.AND P0, PT, R36.reuse, 0x20, PT ;  /* 0x000000202400780c */ /* 0x040fe20003f06070 */
[----:B--2--5:R-:W-:Y:S01]  /*0460*/  VIADD R2, R3, 0xffffffff ;  /* 0xffffffff03027836 */ /* 0x024fe20000000000 */
[C---:B------:R-:W-:Y:S01]  /*0470*/  ISETP.NE.U32.AND P3, PT, R36.reuse, RZ, PT ;  /* 0x000000ff2400720c */ /* 0x040fe20003f65070 */
[----:B------:R-:W2:Y:S01]  /*0480*/  LDCU UR6, c[0x0][0x374] ;  /* 0x00006e80ff0677ac */ /* 0x000ea20008000800 */
[----:B------:R-:W-:Y:S01]  /*0490*/  LEA R10, R36, UR8, 0x2 ;  /* 0x00000008240a7c11 */ /* 0x000fe2000f8e10ff */
[----:B----4-:R-:W-:Y:S01]  /*04a0*/  VIADD R9, R6, 0xffffffff ;  /* 0xffffffff06097836 */ /* 0x010fe20000000000 */
[----:B------:R-:W4:Y:S01]  /*04b0*/  S2UR UR14, SR_CTAID.X ;  /* 0x00000000000e79c3 */ /* 0x000f220000002500 */
[----:B------:R-:W5:Y:S01]  /*04c0*/  LDCU.64 UR12, c[0x0][0x3c0] ;  /* 0x00007800ff0c77ac */ /* 0x000f620008000a00 */
[----:B------:R-:W-:Y:S01]  /*04d0*/  R2UR UR11, R4 ;  /* 0x00000000040b72ca */ /* 0x000fe200000e0000 */
[----:B------:R-:W-:Y:S04]  /*04e0*/  BSSY.RECONVERGENT B0, `(.L_x_6) ;  /* 0x0000011000007945 */ /* 0x000fe80003800200 */
[----:B------:R3:W-:Y:S01]  /*04f0*/  @!P0 STS [R10], RZ ;  /* 0x000000ff0a008388 */ /* 0x0007e20000000800 */
[----:B------:R-:W-:-:S03]  /*0500*/  NOP ;  /* 0x0000000000007918 */ /* 0x000fc60000000000 */
[----:B------:R3:W-:Y:S02]  /*0510*/  @!P3 STS [UR8+0x24], R2 ;  /* 0x00002402ff00b988 */ /* 0x0007e40008000808 */
[----:B--23--:R-:W-:Y:S02]  /*0520*/  UIMAD UR4, UR4, UR6, UR15 ;  /* 0x00000006040472a4 */ /* 0x00cfe4000f8e020f */
[----:B------:R2:W-:Y:S02]  /*0530*/  @!P3 STS [UR8+0x20], R9 ;  /* 0x00002009ff00b988 */ /* 0x0005e40008000808 */
[----:B----4-:R-:W-:-:S04]  /*0540*/  UIMAD UR4, UR4, UR5, UR14 ;  /* 0x00000005040472a4 */ /* 0x010fc8000f8e020e */
[----:B------:R-:W-:-:S04]  /*0550*/  UIMAD UR4, UR4, 0x180, URZ ;  /* 0x00000180040478a4 */ /* 0x000fc8000f8e02ff */
[----:B-----5:R-:W-:-:S04]  /*0560*/  UIADD3 UR6, UP0, UPT, UR4, UR12, URZ ;  /* 0x0000000c04067290 */ /* 0x020fc8000ff1e0ff */
[----:B------:R-:W-:Y:S01]  /*0570*/  ULEA.HI.X.SX32 UR7, UR4, UR13, 0x1, UP0 ;  /* 0x0000000d04077291 */ /* 0x000fe200080f0eff */
[----:B--2---:R-:W-:Y:S11]  /*0580*/  @P3 BRA `(.L_x_7) ;  /* 0x0000000000183947 */ /* 0x004ff60003800000 */
[----:B------:R-:W2:Y:S01]  /*0590*/  LDS R3, [UR8+0x8] ;  /* 0x00000808ff037984 */ /* 0x000ea20008000800 */
[----:B------:R-:W3:Y:S01]  /*05a0*/  LDC.64 R12, c[0x0][0x380] ;  /* 0x0000e000ff0c7b82 */ /* 0x000ee20000000a00 */
[----:B------:R-:W-:Y:S02]  /*05b0*/  IMAD.MOV.U32 R4, RZ, RZ, 0x70 ;  /* 0x00000070ff047424 */ /* 0x000fe400078e00ff */
[----:B---3--:R3:W-:Y:S03]  /*05c0*/  STS.64 [UR8], R12 ;  /* 0x0000000cff007988 */ /* 0x0087e60008000a08 */
[----:B--2---:R-:W-:-:S05]  /*05d0*/  LOP3.LUT R3, R3, 0x10, R4, 0xd8, !PT ;  /* 0x0000001003037812 */ /* 0x004fca00078ed804 */
[----:B------:R3:W-:Y:S02]  /*05e0*/  STS [UR8+0x8], R3 ;  /* 0x00000803ff007988 */ /* 0x0007e40008000808 */
.L_x_7:
[----:B------:R-:W-:Y:S05]  /*05f0*/  BSYNC.RECONVERGENT B0 ;  /* 0x0000000000007941 */ /* 0x000fea0003800200 */
.L_x_6:
[----:B------:R-:W-:Y:S04]  /*0600*/  BSSY.RECONVERGENT B0, `(.L_x_8) ;  /* 0x000000a000007945 */ /* 0x000fe80003800200 */
[----:B------:R-:W-:Y:S05]  /*0610*/  @P3 BRA `(.L_x_9) ;  /* 0x0000000000203947 */ /* 0x000fea0003800000 */
[----:B---3--:R-:W2:Y:S01]  /*0620*/  LDS R3, [UR8+0x34] ;  /* 0x00003408ff037984 */ /* 0x008ea20008000800 */
[----:B------:R-:W-:Y:S02]  /*0630*/  IMAD.MOV.U32 R4, RZ, RZ, 0x3f000000 ;  /* 0x3f000000ff047424 */ /* 0x000fe400078e00ff */
[----:B------:R-:W-:Y:S01]  /*0640*/  @!P3 IMAD.MOV.U32 R5, RZ, RZ, 0x3f ;  /* 0x0000003fff05b424 */ /* 0x000fe200078e00ff */
[----:B------:R-:W3:Y:S02]  /*0650*/  @!P3 LDS R8, [UR8+0x38] ;  /* 0x00003808ff08b984 */ /* 0x000ee40008000800 */
[----:B--2---:R-:W-:Y:S02]  /*0660*/  LOP3.LUT R3, R3, 0xff000000, R4, 0xb8, !PT ;  /* 0xff00000003037812 */ /* 0x004fe400078eb804 */
[----:B---3--:R-:W-:-:S03]  /*0670*/  @!P3 LOP3.LUT R4, R8, 0xff, R5, 0xb8, !PT ;  /* 0x000000ff0804b812 */ /* 0x008fc600078eb805 */
[----:B------:R2:W-:Y:S04]  /*0680*/  STS [UR8+0x34], R3 ;  /* 0x00003403ff007988 */ /* 0x0005e80008000808 */
[----:B------:R2:W-:Y:S02]  /*0690*/  @!P3 STS [UR8+0x38], R4 ;  /* 0x00003804ff00b988 */ /* 0x0005e40008000808 */
.L_x_9:
[----:B------:R-:W-:Y:S05]  /*06a0*/  BSYNC.RECONVERGENT B0 ;  /* 0x0000000000007941 */ /* 0x000fea0003800200 */
.L_x_8:
[----:B------:R-:W-:Y:S04]  /*06b0*/  BSSY.RECONVERGENT B0, `(.L_x_10) ;  /* 0x000000e000007945 */ /* 0x000fe80003800200 */
[----:B------:R-:W-:Y:S05]  /*06c0*/  @P3 BRA `(.L_x_11) ;  /* 0x0000000000303947 */ /* 0x000fea0003800000 */
[----:B--2---:R-:W2:Y:S01]  /*06d0*/  LDS R4, [UR8+0x34] ;  /* 0x00003408ff047984 */ /* 0x004ea20008000800 */
[----:B---3--:R-:W3:Y:S03]  /*06e0*/  LDC.64 R12, c[0x0][0x3a8] ;  /* 0x0000ea00ff0c7b82 */ /* 0x008ee60000000a00 */
[----:B------:R-:W4:Y:S01]  /*06f0*/  LDS R3, [UR8+0x1c] ;  /* 0x00001c08ff037984 */ /* 0x000f220008000800 */
[C---:B---3--:R-:W-:Y:S01]  /*0700*/  SHF.L.U64.HI R8, R12.reuse, 0x1, R13 ;  /* 0x000000010c087819 */ /* 0x048fe2000001020d */
[----:B------:R-:W-:-:S03]  /*0710*/  IMAD.SHL.U32 R5, R12, 0x2, RZ ;  /* 0x000000020c057824 */ /* 0x000fc600078e00ff */
[--C-:B------:R-:W-:Y:S02]  /*0720*/  SHF.R.U32.HI R12, RZ, 0x4, R8.reuse ;  /* 0x00000004ff0c7819 */ /* 0x100fe40000011608 */
[----:B------:R-:W-:-:S05]  /*0730*/  SHF.R.U64 R5, R5, 0x4, R8 ;  /* 0x0000000405057819 */ /* 0x000fca0000001208 */
[----:B------:R5:W-:Y:S01]  /*0740*/  STS [UR8+0xc], R5 ;  /* 0x00000c05ff007988 */ /* 0x000be20008000808 */
[----:B--2---:R-:W-:Y:S02]  /*0750*/  LOP3.LUT R4, R4, 0x7, RZ, 0xb8, !PT ;  /* 0x0000000704047812 */ /* 0x004fe400078eb8ff */
[----:B----4-:R-:W-:-:S03]  /*0760*/  LOP3.LUT R3, R3, 0xf, R12, 0xb8, !PT ;  /* 0x0000000f03037812 */ /* 0x010fc600078eb80c */
[----:B------:R5:W-:Y:S04]  /*0770*/  STS [UR8+0x34], R4 ;  /* 0x00003404ff007988 */ /* 0x000be80008000808 */
[----:B------:R5:W-:Y:S02]  /*0780*/  STS [UR8+0x1c], R3 ;  /* 0x00001c03ff007988 */ /* 0x000be40008000808 */
.L_x_11:
[----:B------:R-:W-:Y:S05]  /*0790*/  BSYNC.RECONVERGENT B0 ;  /* 0x0000000000007941 */ /* 0x000fea0003800200 */
.L_x_10:
[----:B------:R-:W-:Y:S04]  /*07a0*/  BSSY.RECONVERGENT B1, `(.L_x_12) ;  /* 0x000001a000017945 */ /* 0x000fe80003800200 */
[----:B------:R-:W-:Y:S04]  /*07b0*/  BSSY.RELIABLE B0, `(.L_x_13) ;  /* 0x0000015000007945 */ /* 0x000fe80003800100 */
[----:B------:R-:W-:Y:S05]  /*07c0*/  @P3 BRA `(.L_x_14) ;  /* 0x0000000000203947 */ /* 0x000fea0003800000 */
[----:B--23-5:R-:W2:Y:S02]  /*07d0*/  LDS R3, [UR8+0x34] ;  /* 0x00003408ff037984 */ /* 0x02cea40008000800 */
[----:B--2---:R-:W-:-:S05]  /*07e0*/  LOP3.LUT R3, R3, 0x38, RZ, 0xb8, !PT ;  /* 0x0000003803037812 */ /* 0x004fca00078eb8ff */
[----:B------:R2:W-:Y:S01]  /*07f0*/  STS [UR8+0x34], R3 ;  /* 0x00003403ff007988 */ /* 0x0005e20008000808 */
[----:B------:R-:W-:Y:S05]  /*0800*/  @P3 BRA `(.L_x_15) ;  /* 0x0000000000203947 */ /* 0x000fea0003800000 */
[----:B--2---:R-:W2:Y:S01]  /*0810*/  LDS R3, [UR8+0x8] ;  /* 0x00000808ff037984 */ /* 0x004ea20008000800 */
[----:B------:R-:W-:-:S05]  /*0820*/  IMAD.MOV.U32 R4, RZ, RZ, 0x780 ;  /* 0x00000780ff047424 */ /* 0x000fca00078e00ff */
[----:B--2---:R-:W-:-:S05]  /*0830*/  LOP3.LUT R3, R3, 0x300, R4, 0xd8, !PT ;  /* 0x0000030003037812 */ /* 0x004fca00078ed804 */
[----:B------:R4:W-:Y:S02]  /*0840*/  STS [UR8+0x8], R3 ;  /* 0x00000803ff007988 */ /* 0x0009e40008000808 */
.L_x_14:
[----:B------:R-:W-:Y:S05]  /*0850*/  @P3 BRA `(.L_x_16) ;  /* 0x0000000000283947 */ /* 0x000fea0003800000 */
[----:B--2345:R-:W2:Y:S02]  /*0860*/  LDS R3, [UR8+0x8] ;  /* 0x00000808ff037984 */ /* 0x03cea40008000800 */
[----:B--2---:R-:W-:-:S05]  /*0870*/  LOP3.LUT R3, R3, 0x1800, RZ, 0xb8, !PT ;  /* 0x0000180003037812 */ /* 0x004fca00078eb8ff */
[----:B------:R3:W-:Y:S02]  /*0880*/  STS [UR8+0x8], R3 ;  /* 0x00000803ff007988 */ /* 0x0007e40008000808 */
.L_x_15:
[----:B------:R-:W-:Y:S05]  /*0890*/  @P3 BREAK.RELIABLE B0 ;  /* 0x0000000000003942 */ /* 0x000fea0003800100 */
[----:B------:R-:W-:Y:S05]  /*08a0*/  @P3 BRA `(.L_x_17) ;  /* 0x0000000000243947 */ /* 0x000fea0003800000 */
[----:B------:R-:W4:Y:S01]  /*08b0*/  LDS R4, [UR8+0x8] ;  /* 0x00000808ff047984 */ /* 0x000f220008000800 */
[----:B--23--:R-:W-:-:S05]  /*08c0*/  IMAD.MOV.U32 R3, RZ, RZ, 0x6000 ;  /* 0x00006000ff037424 */ /* 0x00cfca00078e00ff */
[----:B----4-:R-:W-:-:S04]  /*08d0*/  LOP3.LUT R3, R4, 0x6000, R3, 0xd8, !PT ;  /* 0x0000600004037812 */ /* 0x010fc800078ed803 */
[----:B------:R-:W-:-:S05]  /*08e0*/  LOP3.LUT R3, R3, 0x400000, RZ, 0xb8, !PT ;  /* 0x0040000003037812 */ /* 0x000fca00078eb8ff */
[----:B------:R2:W-:Y:S02]  /*08f0*/  STS [UR8+0x8], R3 ;  /* 0x00000803ff007988 */ /* 0x0005e40008000808 */
.L_x_16:
[----:B------:R-:W-:Y:S05]  /*0900*/  BSYNC.RELIABLE B0 ;  /* 0x0000000000007941 */ /* 0x000fea0003800100 */
.L_x_13:
[----:B--2345:R-:W2:Y:S02]  /*0910*/  @!P3 LDS R3, [UR8+0x8] ;  /* 0x00000808ff03b984 */ /* 0x03cea40008000800 */
[----:B--2---:R-:W-:-:S05]  /*0920*/  @!P3 LOP3.LUT R3, R3, 0x8000, RZ, 0xb8, !PT ;  /* 0x000080000303b812 */ /* 0x004fca00078eb8ff */
[----:B------:R4:W-:Y:S02]  /*0930*/  @!P3 STS [UR8+0x8], R3 ;  /* 0x00000803ff00b988 */ /* 0x0009e40008000808 */
.L_x_17:
[----:B------:R-:W-:Y:S05]  /*0940*/  BSYNC.RECONVERGENT B1 ;  /* 0x0000000000017941 */ /* 0x000fea0003800200 */
.L_x_12:
[----:B------:R-:W-:Y:S05]  /*0950*/  WARPSYNC.ALL ;  /* 0x0000000000007948 */ /* 0x000fea0003800000 */
[----:B------:R-:W-:Y:S01]  /*0960*/  NOP ;  /* 0x0000000000007918 */ /* 0x000fe20000000000 */
[----:B------:R-:W-:Y:S05]  /*0970*/  @P0 BRA `(.L_x_18) ;  /* 0x0000000000300947 */ /* 0x000fea0003800000 */
[----:B--234-:R-:W2:Y:S01]  /*0980*/  S2R R3, SR_LANEID ;  /* 0x0000000000037919 */ /* 0x01cea20000000000 */
[----:B------:R-:W-:Y:S05]  /*0990*/  WARPSYNC.ALL ;  /* 0x0000000000007948 */ /* 0x000fea0003800000 */
[----:B------:R-:W-:Y:S01]  /*09a0*/  NOP ;  /* 0x0000000000007918 */ /* 0x000fe20000000000 */
[----:B--2---:R-:W-:-:S05]  /*09b0*/  IMAD.SHL.U32 R3, R3, 0x4, RZ ;  /* 0x0000000403037824 */ /* 0x004fca00078e00ff */
[----:B------:R-:W2:Y:S01]  /*09c0*/  LDS R7, [R3+UR8] ;  /* 0x0000000803077984 */ /* 0x000ea20008000800 */
[----:B------:R-:W-:-:S05]  /*09d0*/  IADD3 R4, P1, PT, R3, UR6, RZ ;  /* 0x0000000603047c10 */ /* 0x000fca000ff3e0ff */
[----:B------:R-:W-:-:S05]  /*09e0*/  IMAD.X R5, RZ, RZ, UR7, P1 ;  /* 0x00000007ff057e24 */ /* 0x000fca00088e06ff */
[----:B--2---:R5:W2:Y:S01]  /*09f0*/  ATOMG.E.EXCH.STRONG.GPU PT, RZ, [R4], R7 ;  /* 0x0000000704ff73a8 */ /* 0x004aa200041ee100 */
[----:B------:R-:W-:-:S04]  /*0a00*/  DEPBAR {5,4,3,2,1,0} ;  /* 0x0000003f0000791a */ /* 0x000fc80000000000 */
[----:B------:R-:W3:Y:S02]  /*0a10*/  CCTL.E.C.LDCU.IV.DEEP [UR6] ;  /* 0x0000000006007540 */ /* 0x000ee40009c08000 */
[----:B---3--:R5:W-:Y:S01]  /*0a20*/  UTMACCTL.IV [UR6] ;  /* 0x00000000060079b9 */ /* 0x008be20008000000 */
[----:B------:R-:W-:Y:S01]  /*0a30*/  NOP ;  /* 0x0000000000007918 */ /* 0x000fe20000000000 */
.L_x_18:
[----:B------:R-:W-:Y:S05]  /*0a40*/  @P0 BRA `(.L_x_19) ;  /* 0x00000000000c0947 */ /* 0x000fea0003800000 */
[----:B------:R0:W-:Y:S01]  /*0a50*/  UTMACMDFLUSH ;  /* 0x00000000000079b7 */ /* 0x0001e20000000000 */
[----:B------:R-:W-:Y:S05]  /*0a60*/  @P0 BRA `(.L_x_19) ;  /* 0x0000000000040947 */ /* 0x000fea0003800000 */
[----:B------:R-:W-:-:S04]  /*0a70*/  DEPBAR.LE SB0, 0x0 ;  /* 0x000080000000791a */ /* 0x000fc80000000000 */
.L_x_19:
[----:B------:R-:W-:Y:S05]  /*0a80*/  WARPSYNC.ALL ;  /* 0x0000000000007948 */ /* 0x000fea0003800000 */
[----:B------:R-:W-:Y:S01]  /*0a90*/  NOP ;  /* 0x0000000000007918 */ /* 0x000fe20000000000 */
[----:B--2---:R-:W-:Y:S06]  /*0aa0*/  BAR.SYNC.DEFER_BLOCKING 0x0 ;  /* 0x0000000000007b1d */ /* 0x004fec0000010000 */
[----:B------:R-:W-:Y:S02]  /*0ab0*/  BSSY.RECONVERGENT B1, `(.L_x_20) ;  /* 0x000000b000017945 */ /* 0x000fe40003800200 */
[----:B------:R-:W-:Y:S06]  /*0ac0*/  BAR.SYNC.DEFER_BLOCKING 0x0 ;  /* 0x0000000000007b1d */ /* 0x000fec0000010000 */
[----:B------:R2:W-:Y:S01]  /*0ad0*/  @!P0 STS [R10], RZ ;  /* 0x000000ff0a008388 */ /* 0x0005e20000000800 */
[----:B------:R-:W-:Y:S01]  /*0ae0*/  NOP ;  /* 0x0000000000007918 */ /* 0x000fe20000000000 */
[----:B------:R-:W-:Y:S05]  /*0af0*/  @P3 BRA `(.L_x_21) ;  /* 0x0000000000183947 */ /* 0x000fea0003800000 */
[----:B---34-:R-:W3:Y:S01]  /*0b00*/  LDS R3, [UR8+0x8] ;  /* 0x00000808ff037984 */ /* 0x018ee20008000800 */
[----:B------:R-:W4:Y:S01]  /*0b10*/  LDC.64 R12, c[0x0][0x388] ;  /* 0x0000e200ff0c7b82 */ /* 0x000f220000000a00 */
[----:B-----5:R-:W-:Y:S02]  /*0b20*/  IMAD.MOV.U32 R4, RZ, RZ, 0x70 ;  /* 0x00000070ff047424 */ /* 0x020fe400078e00ff */
[----:B----4-:R4:W-:Y:S03]  /*0b30*/  STS.64 [UR8], R12 ;  /* 0x0000000cff007988 */ /* 0x0109e60008000a08 */
[----:B---3--:R-:W-:-:S05]  /*0b40*/  LOP3.LUT R3, R3, 0x10, R4, 0xd8, !PT ;  /* 0x0000001003037812 */ /* 0x008fca00078ed804 */
[----:B------:R4:W-:Y:S02]  /*0b50*/  STS [UR8+0x8], R3 ;  /* 0x00000803ff007988 */ /* 0x0009e40008000808 */
.L_x_21:
[----:B-----5:R-:W-:Y:S05]  /*0b60*/  BSYNC.RECONVERGENT B1 ;  /* 0x0000000000017941 */ /* 0x020fea0003800200 */
.L_x_20:
[----:B------:R-:W-:Y:S04]  /*0b70*/  BSSY.RECONVERGENT B2, `(.L_x_22) ;  /* 0x000000f000027945 */ /* 0x000fe80003800200 */
[----:B------:R-:W-:Y:S04]  /*0b80*/  BSSY.RELIABLE B1, `(.L_x_23) ;  /* 0x000000c000017945 */ /* 0x000fe80003800100 */
[----:B------:R-:W-:Y:S05]  /*0b90*/  @P3 BRA `(.L_x_24) ;  /* 0x0000000000283947 */ /* 0x000fea0003800000 */
[----:B---34-:R-:W3:Y:S01]  /*0ba0*/  LDS R3, [UR8+0x34] ;  /* 0x00003408ff037984 */ /* 0x018ee20008000800 */
[----:B------:R-:W-:Y:S01]  /*0bb0*/  IMAD.MOV.U32 R4, RZ, RZ, 0x3f000000 ;  /* 0x3f000000ff047424 */ /* 0x000fe200078e00ff */
[----:B------:R-:W-:Y:S05]  /*0bc0*/  @P3 BREAK.RELIABLE B1 ;  /* 0x0000000000013942 */ /* 0x000fea0003800100 */
[----:B---3--:R-:W-:-:S05]  /*0bd0*/  LOP3.LUT R3, R3, 0xff000000, R4, 0xb8, !PT ;  /* 0xff00000003037812 */ /* 0x008fca00078eb804 */
[----:B------:R3:W-:Y:S01]  /*0be0*/  STS [UR8+0x34], R3 ;  /* 0x00003403ff007988 */ /* 0x0007e20008000808 */
[----:B------:R-:W-:Y:S05]  /*0bf0*/  @P3 BRA `(.L_x_25) ;  /* 0x0000000000183947 */ /* 0x000fea0003800000 */
[----:B---3--:R-:W3:Y:S01]  /*0c00*/  LDS R3, [UR8+0x38] ;  /* 0x00003808ff037984 */ /* 0x008ee20008000800 */
[----:B------:R-:W-:-:S05]  /*0c10*/  IMAD.MOV.U32 R4, RZ, RZ, 0x3f ;  /* 0x0000003fff047424 */ /* 0x000fca00078e00ff */
[----:B---3--:R-:W-:-:S05]  /*0c20*/  LOP3.LUT R3, R3, 0xff, R4, 0xb8, !PT ;  /* 0x000000ff03037812 */ /* 0x008fca00078eb804 */
[----:B------:R5:W-:Y:S02]  /*0c30*/  STS [UR8+0x38], R3 ;  /* 0x00003803ff007988 */ /* 0x000be40008000808 */
.L_x_24:
[----:B------:R-:W-:Y:S05]  /*0c40*/  BSYNC.RELIABLE B1 ;  /* 0x0000000000017941 */ /* 0x000fea0003800100 */
.L_x_23:
[----:B------:R2:W-:Y:S02]  /*0c50*/  @!P3 STS [UR8+0x20], R9 ;  /* 0x00002009ff00b988 */ /* 0x0005e40008000808 */
.L_x_25:
[----:B------:R-:W-:Y:S05]  /*0c60*/  BSYNC.RECONVERGENT B2 ;  /* 0x0000000000027941 */ /* 0x000fea0003800200 */
.L_x_22:
[----:B------:R-:W-:Y:S05]  /*0c70*/  WARPSYNC.ALL ;  /* 0x0000000000007948 */ /* 0x000fea0003800000 */
[----:B------:R-:W-:Y:S01]  /*0c80*/  NOP ;  /* 0x0000000000007918 */ /* 0x000fe20000000000 */
[----:B---345:R-:W3:Y:S01]  /*0c90*/  LDC R3, c[0x0][0x39c] ;  /* 0x0000e700ff037b82 */ /* 0x038ee20000000800 */
[----:B------:R-:W-:Y:S01]  /*0ca0*/  BSSY.RECONVERGENT B2, `(.L_x_26) ;  /* 0x0000010000027945 */ /* 0x000fe20003800200 */
[----:B---3--:R-:W-:-:S05]  /*0cb0*/  VIADD R3, R3, 0xffffffff ;  /* 0xffffffff03037836 */ /* 0x008fca0000000000 */
[----:B------:R3:W-:Y:S01]  /*0cc0*/  @!P3 STS [UR8+0x24], R3 ;  /* 0x00002403ff00b988 */ /* 0x0007e20008000808 */
[----:B------:R-:W-:Y:S05]  /*0cd0*/  @P3 BRA `(.L_x_27) ;  /* 0x0000000000303947 */ /* 0x000fea0003800000 */
[----:B------:R-:W4:Y:S01]  /*0ce0*/  LDS R5, [UR8+0x34] ;  /* 0x00003408ff057984 */ /* 0x000f220008000800 */
[----:B------:R-:W5:Y:S03]  /*0cf0*/  LDC.64 R12, c[0x0][0x3b0] ;  /* 0x0000ec00ff0c7b82 */ /* 0x000f660000000a00 */
[----:B------:R-:W2:Y:S01]  /*0d00*/  LDS R4, [UR8+0x1c] ;  /* 0x00001c08ff047984 */ /* 0x000ea20008000800 */
[C---:B-----5:R-:W-:Y:S01]  /*0d10*/  SHF.L.U64.HI R8, R12.reuse, 0x1, R13 ;  /* 0x000000010c087819 */ /* 0x060fe2000001020d */
[----:B------:R-:W-:-:S03]  /*0d20*/  IMAD.SHL.U32 R7, R12, 0x2, RZ ;  /* 0x000000020c077824 */ /* 0x000fc600078e00ff */
[--C-:B--2---:R-:W-:Y:S02]  /*0d30*/  SHF.R.U32.HI R9, RZ, 0x4, R8.reuse ;  /* 0x00000004ff097819 */ /* 0x104fe40000011608 */
[----:B------:R-:W-:-:S05]  /*0d40*/  SHF.R.U64 R7, R7, 0x4, R8 ;  /* 0x0000000407077819 */ /* 0x000fca0000001208 */
[----:B------:R5:W-:Y:S01]  /*0d50*/  STS [UR8+0xc], R7 ;  /* 0x00000c07ff007988 */ /* 0x000be20008000808 */
[----:B----4-:R-:W-:Y:S02]  /*0d60*/  LOP3.LUT R5, R5, 0x7, RZ, 0xb8, !PT ;  /* 0x0000000705057812 */ /* 0x010fe400078eb8ff */
[----:B------:R-:W-:-:S03]  /*0d70*/  LOP3.LUT R4, R4, 0xf, R9, 0xb8, !PT ;  /* 0x0000000f04047812 */ /* 0x000fc600078eb809 */
[----:B------:R5:W-:Y:S04]  /*0d80*/  STS [UR8+0x34], R5 ;  /* 0x00003405ff007988 */ /* 0x000be80008000808 */
[----:B------:R5:W-:Y:S02]  /*0d90*/  STS [UR8+0x1c], R4 ;  /* 0x00001c04ff007988 */ /* 0x000be40008000808 */
.L_x_27:
[----:B------:R-:W-:Y:S05]  /*0da0*/  BSYNC.RECONVERGENT B2 ;  /* 0x0000000000027941 */ /* 0x000fea0003800200 */
.L_x_26:
[----:B------:R-:W-:Y:S04]  /*0db0*/  BSSY.RECONVERGENT B3, `(.L_x_28) ;  /* 0x000001a000037945 */ /* 0x000fe80003800200 */
[----:B------:R-:W-:Y:S04]  /*0dc0*/  BSSY.RELIABLE B2, `(.L_x_29) ;  /* 0x0000015000027945 */ /* 0x000fe80003800100 */
[----:B------:R-:W-:Y:S05]  /*0dd0*/  @P3 BRA `(.L_x_30) ;  /* 0x0000000000203947 */ /* 0x000fea0003800000 */
[----:B-----5:R-:W4:Y:S02]  /*0de0*/  LDS R4, [UR8+0x34] ;  /* 0x00003408ff047984 */ /* 0x020f240008000800 */
[----:B----4-:R-:W-:-:S05]  /*0df0*/  LOP3.LUT R4, R4, 0x38, RZ, 0xb8, !PT ;  /* 0x0000003804047812 */ /* 0x010fca00078eb8ff */
[----:B------:R4:W-:Y:S01]  /*0e00*/  STS [UR8+0x34], R4 ;  /* 0x00003404ff007988 */ /* 0x0009e20008000808 */
[----:B------:R-:W-:Y:S05]  /*0e10*/  @P3 BRA `(.L_x_31) ;  /* 0x0000000000203947 */ /* 0x000fea0003800000 */
[----:B----4-:R-:W4:Y:S01]  /*0e20*/  LDS R4, [UR8+0x8] ;  /* 0x00000808ff047984 */ /* 0x010f220008000800 */
[----:B------:R-:W-:-:S05]  /*0e30*/  IMAD.MOV.U32 R5, RZ, RZ, 0x780 ;  /* 0x00000780ff057424 */ /* 0x000fca00078e00ff */
[----:B----4-:R-:W-:-:S05]  /*0e40*/  LOP3.LUT R4, R4, 0x300, R5, 0xd8, !PT ;  /* 0x0000030004047812 */ /* 0x010fca00078ed805 */
[----:B------:R4:W-:Y:S02]  /*0e50*/  STS [UR8+0x8], R4 ;  /* 0x00000804ff007988 */ /* 0x0009e40008000808 */
.L_x_30:
[----:B------:R-:W-:Y:S05]  /*0e60*/  @P3 BRA `(.L_x_32) ;  /* 0x0000000000283947 */ /* 0x000fea0003800000 */
[----:B----45:R-:W4:Y:S02]  /*0e70*/  LDS R4, [UR8+0x8] ;  /* 0x00000808ff047984 */ /* 0x030f240008000800 */
[----:B----4-:R-:W-:-:S05]  /*0e80*/  LOP3.LUT R4, R4, 0x1800, RZ, 0xb8, !PT ;  /* 0x0000180004047812 */ /* 0x010fca00078eb8ff */
[----:B------:R5:W-:Y:S02]  /*0e90*/  STS [UR8+0x8], R4 ;  /* 0x00000804ff007988 */ /* 0x000be40008000808 */
.L_x_31:
[----:B------:R-:W-:Y:S05]  /*0ea0*/  @P3 BREAK.RELIABLE B2 ;  /* 0x0000000000023942 */ /* 0x000fea0003800100 */
[----:B------:R-:W-:Y:S05]  /*0eb0*/  @P3 BRA `(.L_x_33) ;  /* 0x0000000000243947 */ /* 0x000fea0003800000 */
[----:B----45:R-:W4:Y:S01]  /*0ec0*/  LDS R4, [UR8+0x8] ;  /* 0x00000808ff047984 */ /* 0x030f220008000800 */
[----:B------:R-:W-:-:S05]  /*0ed0*/  IMAD.MOV.U32 R5, RZ, RZ, 0x6000 ;  /* 0x00006000ff057424 */ /* 0x000fca00078e00ff */
[----:B----4-:R-:W-:-:S04]  /*0ee0*/  LOP3.LUT R4, R4, 0x6000, R5, 0xd8, !PT ;  /* 0x0000600004047812 */ /* 0x010fc800078ed805 */
[----:B------:R-:W-:-:S05]  /*0ef0*/  LOP3.LUT R4, R4, 0x400000, RZ, 0xb8, !PT ;  /* 0x0040000004047812 */ /* 0x000fca00078eb8ff */
[----:B------:R4:W-:Y:S02]  /*0f00*/  STS [UR8+0x8], R4 ;  /* 0x00000804ff007988 */ /* 0x0009e40008000808 */
.L_x_32:
[----:B------:R-:W-:Y:S05]  /*0f10*/  BSYNC.RELIABLE B2 ;  /* 0x0000000000027941 */ /* 0x000fea0003800100 */
.L_x_29:
[----:B----45:R-:W4:Y:S02]  /*0f20*/  @!P3 LDS R4, [UR8+0x8] ;  /* 0x00000808ff04b984 */ /* 0x030f240008000800 */
[----:B----4-:R-:W-:-:S05]  /*0f30*/  @!P3 LOP3.LUT R4, R4, 0x8000, RZ, 0xb8, !PT ;  /* 0x000080000404b812 */ /* 0x010fca00078eb8ff */
[----:B------:R4:W-:Y:S02]  /*0f40*/  @!P3 STS [UR8+0x8], R4 ;  /* 0x00000804ff00b988 */ /* 0x0009e40008000808 */
.L_x_33:
[----:B------:R-:W-:Y:S05]  /*0f50*/  BSYNC.RECONVERGENT B3 ;  /* 0x0000000000037941 */ /* 0x000fea0003800200 */
.L_x_28:
[----:B------:R-:W-:Y:S05]  /*0f60*/  WARPSYNC.ALL ;  /* 0x0000000000007948 */ /* 0x000fea0003800000 */
[----:B------:R-:W-:Y:S01]  /*0f70*/  NOP ;  /* 0x0000000000007918 */ /* 0x000fe20000000000 */
[----:B------:R-:W-:-:S04]  /*0f80*/  UIADD3 UR5, UPT, UPT, UR4, 0x80, URZ ;  /* 0x0000008004057890 */ /* 0x000fc8000fffe0ff */
[----:B------:R-:W-:-:S04]  /*0f90*/  UIADD3 UR42, UP0, UPT, UR5, UR12, URZ ;  /* 0x0000000c052a7290 */ /* 0x000fc8000ff1e0ff */
[----:B------:R-:W-:Y:S01]  /*0fa0*/  ULEA.HI.X.SX32 UR43, UR5, UR13, 0x1, UP0 ;  /* 0x0000000d052b7291 */ /* 0x000fe200080f0eff */
[----:B------:R-:W-:Y:S11]  /*0fb0*/  @P0 BRA `(.L_x_34) ;  /* 0x0000000000300947 */ /* 0x000ff60003800000 */
[----:B----45:R-:W4:Y:S01]  /*0fc0*/  S2R R4, SR_LANEID ;  /* 0x0000000000047919 */ /* 0x030f220000000000 */
[----:B------:R-:W-:Y:S05]  /*0fd0*/  WARPSYNC.ALL ;  /* 0x0000000000007948 */ /* 0x000fea0003800000 */
[----:B------:R-:W-:Y:S01]  /*0fe0*/  NOP ;  /* 0x0000000000007918 */ /* 0x000fe20000000000 */
[----:B----4-:R-:W-:-:S05]  /*0ff0*/  IMAD.SHL.U32 R8, R4, 0x4, RZ ;  /* 0x0000000404087824 */ /* 0x010fca00078e00ff */
[----:B------:R-:W4:Y:S01]  /*1000*/  LDS R7, [R8+UR8] ;  /* 0x0000000808077984 */ /* 0x000f220008000800 */
[----:B------:R-:W-:-:S05]  /*1010*/  IADD3 R4, P1, PT, R8, UR42, RZ ;  /* 0x0000002a08047c10 */ /* 0x000fca000ff3e0ff */
[----:B------:R-:W-:-:S05]  /*1020*/  IMAD.X R5, RZ, RZ, UR43, P1 ;  /* 0x0000002bff057e24 */ /* 0x000fca00088e06ff */
[----:B----4-:R4:W5:Y:S01]  /*1030*/  ATOMG.E.EXCH.STRONG.GPU PT, RZ, [R4], R7 ;  /* 0x0000000704ff73a8 */ /* 0x01096200041ee100 */
[----:B------:R-:W-:-:S04]  /*1040*/  DEPBAR {5,4,3,2,1,0} ;  /* 0x0000003f0000791a */ /* 0x000fc80000000000 */
[----:B------:R-:W2:Y:S02]  /*1050*/  CCTL.E.C.LDCU.IV.DEEP [UR42] ;  /* 0x000000002a007540 */ /* 0x000ea40009c08000 */
[----:B--2---:R4:W-:Y:S01]  /*1060*/  UTMACCTL.IV [UR42] ;  /* 0x000000002a0079b9 */ /* 0x0049e20008000000 */
[----:B------:R-:W-:Y:S01]  /*1070*/  NOP ;  /* 0x0000000000007918 */ /* 0x000fe20000000000 */
.L_x_34:
[----:B------:R-:W-:Y:S05]  /*1080*/  @P0 BRA `(.L_x_35) ;  /* 0x00000000000c0947 */ /* 0x000fea0003800000 */
[----:B------:R0:W-:Y:S01]  /*1090*/  UTMACMDFLUSH ;  /* 0x00000000000079b7 */ /* 0x0001e20000000000 */
[----:B------:R-:W-:Y:S05]  /*10a0*/  @P0 BRA `(.L_x_35) ;  /* 0x0000000000040947 */ /* 0x000fea0003800000 */
[----:B------:R-:W-:-:S04]  /*10b0*/  DEPBAR.LE SB0, 0x0 ;  /* 0x000080000000791a */ /* 0x000fc80000000000 */
.L_x_35:
[----:B------:R-:W-:Y:S05]  /*10c0*/  WARPSYNC.ALL ;  /* 0x0000000000007948 */ /* 0x000fea0003800000 */
[----:B------:R-:W-:Y:S01]  /*10d0*/  NOP ;  /* 0x0000000000007918 */ /* 0x000fe20000000000 */
[----:B-----5:R-:W-:Y:S06]  /*10e0*/  BAR.SYNC.DEFER_BLOCKING 0x0 ;  /* 0x0000000000007b1d */ /* 0x020fec0000010000 */
[----:B------:R-:W-:Y:S02]  /*10f0*/  BSSY.RECONVERGENT B3, `(.L_x_36) ;  /* 0x000000b000037945 */ /* 0x000fe40003800200 */
[----:B------:R-:W-:Y:S06]  /*1100*/  BAR.SYNC.DEFER_BLOCKING 0x0 ;  /* 0x0000000000007b1d */ /* 0x000fec0000010000 */
[----:B------:R5:W-:Y:S01]  /*1110*/  @!P0 STS [R10], RZ ;  /* 0x000000ff0a008388 */ /* 0x000be20000000800 */
[----:B------:R-:W-:Y:S01]  /*1120*/  NOP ;  /* 0x0000000000007918 */ /* 0x000fe20000000000 */
[----:B------:R-:W-:Y:S05]  /*1130*/  @P3 BRA `(.L_x_37) ;  /* 0x0000000000183947 */ /* 0x000fea0003800000 */
[----:B----4-:R-:W4:Y:S01]  /*1140*/  LDS R4, [UR8+0x8] ;  /* 0x00000808ff047984 */ /* 0x010f220008000800 */
[----:B--2---:R-:W2:Y:S01]  /*1150*/  LDC.64 R8, c[0x0][0x390] ;  /* 0x0000e400ff087b82 */ /* 0x004ea20000000a00 */
[----:B------:R-:W-:Y:S02]  /*1160*/  IMAD.MOV.U32 R5, RZ, RZ, 0x70 ;  /* 0x00000070ff057424 */ /* 0x000fe400078e00ff */
[----:B--2---:R2:W-:Y:S03]  /*1170*/  STS.64 [UR8], R8 ;  /* 0x00000008ff007988 */ /* 0x0045e60008000a08 */
[----:B----4-:R-:W-:-:S05]  /*1180*/  LOP3.LUT R4, R4, 0x10, R5, 0xd8, !PT ;  /* 0x0000001004047812 */ /* 0x010fca00078ed805 */
[----:B------:R2:W-:Y:S02]  /*1190*/  STS [UR8+0x8], R4 ;  /* 0x00000804ff007988 */ /* 0x0005e40008000808 */
.L_x_37:
[----:B----4-:R-:W-:Y:S05]  /*11a0*/  BSYNC.RECONVERGENT B3 ;  /* 0x0000000000037941 */ /* 0x010fea0003800200 */
.L_x_36:
[----:B------:R-:W-:Y:S04]  /*11b0*/  BSSY.RECONVERGENT B4, `(.L_x_38) ;  /* 0x0000011000047945 */ /* 0x000fe80003800200 */
[----:B------:R-:W-:Y:S04]  /*11c0*/  BSSY.RELIABLE B3, `(.L_x_39) ;  /* 0x000000e000037945 */ /* 0x000fe80003800100 */
[----:B------:R-:W-:Y:S05]  /*11d0*/  @P3 BRA `(.L_x_40) ;  /* 0x0000000000243947 */ /* 0x000fea0003800000 */
[----:B--2---:R-:W2:Y:S01]  /*11e0*/  LDS R4, [UR8+0x34] ;  /* 0x00003408ff047984 */ /* 0x004ea20008000800 */
[----:B------:R-:W-:-:S05]  /*11f0*/  IMAD.MOV.U32 R5, RZ, RZ, 0x3f000000 ;  /* 0x3f000000ff057424 */ /* 0x000fca00078e00ff */
[----:B--2---:R-:W-:-:S05]  /*1200*/  LOP3.LUT R4, R4, 0xff000000, R5, 0xb8, !PT ;  /* 0xff00000004047812 */ /* 0x004fca00078eb805 */
[----:B------:R2:W-:Y:S01]  /*1210*/  STS [UR8+0x34], R4 ;  /* 0x00003404ff007988 */ /* 0x0005e20008000808 */
[----:B------:R-:W-:Y:S05]  /*1220*/  @P3 BRA `(.L_x_41) ;  /* 0x00000000001c3947 */ /* 0x000fea0003800000 */
[----:B--2---:R-:W2:Y:S01]  /*1230*/  LDS R4, [UR8+0x38] ;  /* 0x00003808ff047984 */ /* 0x004ea20008000800 */
[----:B------:R-:W-:-:S05]  /*1240*/  IMAD.MOV.U32 R5, RZ, RZ, 0x3f ;  /* 0x0000003fff057424 */ /* 0x000fca00078e00ff */
[----:B--2---:R-:W-:-:S05]  /*1250*/  LOP3.LUT R4, R4, 0xff, R5, 0xb8, !PT ;  /* 0x000000ff04047812 */ /* 0x004fca00078eb805 */
[----:B------:R4:W-:Y:S02]  /*1260*/  STS [UR8+0x38], R4 ;  /* 0x00003804ff007988 */ /* 0x0009e40008000808 */
.L_x_40:
[----:B------:R-:W-:Y:S05]  /*1270*/  @P3 BREAK.RELIABLE B3 ;  /* 0x0000000000033942 */ /* 0x000fea0003800100 */
[----:B------:R-:W-:Y:S05]  /*1280*/  @P3 BRA `(.L_x_42) ;  /* 0x00000000000c3947 */ /* 0x000fea0003800000 */
[----:B------:R2:W-:Y:S02]  /*1290*/  STS [UR8+0x20], R3 ;  /* 0x00002003ff007988 */ /* 0x0005e40008000808 */
.L_x_41:
[----:B------:R-:W-:Y:S05]  /*12a0*/  BSYNC.RELIABLE B3 ;  /* 0x0000000000037941 */ /* 0x000fea0003800100 */
.L_x_39:
[----:B------:R2:W-:Y:S02]  /*12b0*/  @!P3 STS [UR8+0x24], R2 ;  /* 0x00002402ff00b988 */ /* 0x0005e40008000808 */
.L_x_42:
[----:B------:R-:W-:Y:S05]  /*12c0*/  BSYNC.RECONVERGENT B4 ;  /* 0x0000000000047941 */ /* 0x000fea0003800200 */
.L_x_38:
[----:B------:R-:W-:Y:S05]  /*12d0*/  WARPSYNC.ALL ;  /* 0x0000000000007948 */ /* 0x000fea0003800000 */
[----:B------:R-:W-:Y:S01]  /*12e0*/  NOP ;  /* 0x0000000000007918 */ /* 0x000fe20000000000 */
[----:B------:R-:W-:Y:S04]  /*12f0*/  BSSY.RECONVERGENT B4, `(.L_x_43) ;  /* 0x000000e000047945 */ /* 0x000fe80003800200 */
[----:B------:R-:W-:Y:S05]  /*1300*/  @P3 BRA `(.L_x_44) ;  /* 0x0000000000303947 */ /* 0x000fea0003800000 */
[----:B--23--:R-:W2:Y:S01]  /*1310*/  LDS R3, [UR8+0x34] ;  /* 0x00003408ff037984 */ /* 0x00cea20008000800 */
[----:B----4-:R-:W3:Y:S03]  /*1320*/  LDC.64 R4, c[0x0][0x3b8] ;  /* 0x0000ee00ff047b82 */ /* 0x010ee60000000a00 */
        /* <DEDUP_REMOVED lines=10> */
.L_x_44:
[----:B------:R-:W-:Y:S05]  /*13d0*/  BSYNC.RECONVERGENT B4 ;  /* 0x0000000000047941 */ /* 0x000fea0003800200 */
.L_x_43:
[----:B------:R-:W-:Y:S04]  /*13e0*/  BSSY.RECONVERGENT B5, `(.L_x_45) ;  /* 0x000001a000057945 */ /* 0x000fe80003800200 */
[----:B------:R-:W-:Y:S04]  /*13f0*/  BSSY.RELIABLE B4, `(.L_x_46) ;  /* 0x0000015000047945 */ /* 0x000fe80003800100 */
[----:B------:R-:W-:Y:S05]  /*1400*/  @P3 BRA `(.L_x_47) ;  /* 0x0000000000203947 */ /* 0x000fea0003800000 */
[----:B--23--:R-:W2:Y:S02]  /*1410*/  LDS R2, [UR8+0x34] ;  /* 0x00003408ff027984 */ /* 0x00cea40008000800 */
[----:B--2---:R-:W-:-:S05]  /*1420*/  LOP3.LUT R2, R2, 0x38, RZ, 0xb8, !PT ;  /* 0x0000003802027812 */ /* 0x004fca00078eb8ff */
[----:B------:R2:W-:Y:S01]  /*1430*/  STS [UR8+0x34], R2 ;  /* 0x00003402ff007988 */ /* 0x0005e20008000808 */
[----:B------:R-:W-:Y:S05]  /*1440*/  @P3 BRA `(.L_x_48) ;  /* 0x0000000000203947 */ /* 0x000fea0003800000 */
[----:B--2---:R-:W2:Y:S01]  /*1450*/  LDS R2, [UR8+0x8] ;  /* 0x00000808ff027984 */ /* 0x004ea20008000800 */
[----:B------:R-:W-:-:S05]  /*1460*/  IMAD.MOV.U32 R3, RZ, RZ, 0x780 ;  /* 0x00000780ff037424 */ /* 0x000fca00078e00ff */
[----:B--2---:R-:W-:-:S05]  /*1470*/  LOP3.LUT R2, R2, 0x300, R3, 0xd8, !PT ;  /* 0x0000030002027812 */ /* 0x004fca00078ed803 */
[----:B------:R2:W-:Y:S02]  /*1480*/  STS [UR8+0x8], R2 ;  /* 0x00000802ff007988 */ /* 0x0005e40008000808 */
.L_x_47:
[----:B------:R-:W-:Y:S05]  /*1490*/  @P3 BRA `(.L_x_49) ;  /* 0x0000000000283947 */ /* 0x000fea0003800000 */
[----:B--23--:R-:W2:Y:S02]  /*14a0*/  LDS R2, [UR8+0x8] ;  /* 0x00000808ff027984 */ /* 0x00cea40008000800 */
[----:B--2---:R-:W-:-:S05]  /*14b0*/  LOP3.LUT R2, R2, 0x1800, RZ, 0xb8, !PT ;  /* 0x0000180002027812 */ /* 0x004fca00078eb8ff */
[----:B------:R3:W-:Y:S02]  /*14c0*/  STS [UR8+0x8], R2 ;  /* 0x00000802ff007988 */ /* 0x0007e40008000808 */
.L_x_48:
[----:B------:R-:W-:Y:S05]  /*14d0*/  @P3 BREAK.RELIABLE B4 ;  /* 0x0000000000043942 */ /* 0x000fea0003800100 */
[----:B------:R-:W-:Y:S05]  /*14e0*/  @P3 BRA `(.L_x_50) ;  /* 0x0000000000243947 */ /* 0x000fea0003800000 */
[----:B--23--:R-:W2:Y:S01]  /*14f0*/  LDS R2, [UR8+0x8] ;  /* 0x00000808ff027984 */ /* 0x00cea20008000800 */
[----:B------:R-:W-:-:S05]  /*1500*/  IMAD.MOV.U32 R3, RZ, RZ, 0x6000 ;  /* 0x00006000ff037424 */ /* 0x000fca00078e00ff */
[----:B--2---:R-:W-:-:S04]  /*1510*/  LOP3.LUT R2, R2, 0x6000, R3, 0xd8, !PT ;  /* 0x0000600002027812 */ /* 0x004fc800078ed803 */
[----:B------:R-:W-:-:S05]  /*1520*/  LOP3.LUT R2, R2, 0x400000, RZ, 0xb8, !PT ;  /* 0x0040000002027812 */ /* 0x000fca00078eb8ff */
[----:B------:R2:W-:Y:S02]  /*1530*/  STS [UR8+0x8], R2 ;  /* 0x00000802ff007988 */ /* 0x0005e40008000808 */
.L_x_49:
[----:B------:R-:W-:Y:S05]  /*1540*/  BSYNC.RELIABLE B4 ;  /* 0x0000000000047941 */ /* 0x000fea0003800100 */
.L_x_46:
[----:B--23--:R-:W2:Y:S02]  /*1550*/  @!P3 LDS R2, [UR8+0x8] ;  /* 0x00000808ff02b984 */ /* 0x00cea40008000800 */
[----:B--2---:R-:W-:-:S05]  /*1560*/  @!P3 LOP3.LUT R2, R2, 0x8000, RZ, 0xb8, !PT ;  /* 0x000080000202b812 */ /* 0x004fca00078eb8ff */
[----:B------:R2:W-:Y:S02]  /*1570*/  @!P3 STS [UR8+0x8], R2 ;  /* 0x00000802ff00b988 */ /* 0x0005e40008000808 */
.L_x_50:
[----:B------:R-:W-:Y:S05]  /*1580*/  BSYNC.RECONVERGENT B5 ;  /* 0x0000000000057941 */ /* 0x000fea0003800200 */
.L_x_45:
[----:B------:R-:W-:Y:S05]  /*1590*/  WARPSYNC.ALL ;  /* 0x0000000000007948 */ /* 0x000fea0003800000 */
[----:B------:R-:W-:Y:S01]  /*15a0*/  NOP ;  /* 0x0000000000007918 */ /* 0x000fe20000000000 */
[----:B------:R-:W-:-:S04]  /*15b0*/  UIADD3 UR4, UPT, UPT, UR4, 0x100, URZ ;  /* 0x0000010004047890 */ /* 0x000fc8000fffe0ff */
[----:B------:R-:W-:-:S04]  /*15c0*/  UIADD3 UR12, UP0, UPT, UR4, UR12, URZ ;  /* 0x0000000c040c7290 */ /* 0x000fc8000ff1e0ff */
[----:B------:R-:W-:Y:S01]  /*15d0*/  ULEA.HI.X.SX32 UR13, UR4, UR13, 0x1, UP0 ;  /* 0x0000000d040d7291 */ /* 0x000fe200080f0eff */
[----:B------:R-:W-:Y:S11]  /*15e0*/  @P0 BRA `(.L_x_51) ;  /* 0x0000000000300947 */ /* 0x000ff60003800000 */
[----:B--23--:R-:W2:Y:S01]  /*15f0*/  S2R R2, SR_LANEID ;  /* 0x0000000000027919 */ /* 0x00cea20000000000 */
[----:B------:R-:W-:Y:S05]  /*1600*/  WARPSYNC.ALL ;  /* 0x0000000000007948 */ /* 0x000fea0003800000 */
[----:B------:R-:W-:Y:S01]  /*1610*/  NOP ;  /* 0x0000000000007918 */ /* 0x000fe20000000000 */
[----:B--2-4-:R-:W-:-:S05]  /*1620*/  IMAD.SHL.U32 R4, R2, 0x4, RZ ;  /* 0x0000000402047824 */ /* 0x014fca00078e00ff */
[----:B------:R-:W2:Y:S01]  /*1630*/  LDS R5, [R4+UR8] ;  /* 0x0000000804057984 */ /* 0x000ea20008000800 */
[----:B------:R-:W-:-:S05]  /*1640*/  IADD3 R2, P1, PT, R4, UR12, RZ ;  /* 0x0000000c04027c10 */ /* 0x000fca000ff3e0ff */
[----:B------:R-:W-:-:S05]  /*1650*/  IMAD.X R3, RZ, RZ, UR13, P1 ;  /* 0x0000000dff037e24 */ /* 0x000fca00088e06ff */
[----:B--2---:R2:W3:Y:S01]  /*1660*/  ATOMG.E.EXCH.STRONG.GPU PT, RZ, [R2], R5 ;  /* 0x0000000502ff73a8 */ /* 0x0044e200041ee100 */
[----:B------:R-:W-:-:S04]  /*1670*/  DEPBAR {5,4,3,2,1,0} ;  /* 0x0000003f0000791a */ /* 0x000fc80000000000 */
[----:B------:R-:W4:Y:S02]  /*1680*/  CCTL.E.C.LDCU.IV.DEEP [UR12] ;  /* 0x000000000c007540 */ /* 0x000f240009c08000 */
[----:B----4-:R2:W-:Y:S01]  /*1690*/  UTMACCTL.IV [UR12] ;  /* 0x000000000c0079b9 */ /* 0x0105e20008000000 */
[----:B------:R-:W-:Y:S01]  /*16a0*/  NOP ;  /* 0x0000000000007918 */ /* 0x000fe20000000000 */
.L_x_51:
[----:B------:R-:W-:Y:S05]  /*16b0*/  @P0 BRA `(.L_x_52) ;  /* 0x00000000000c0947 */ /* 0x000fea0003800000 */
[----:B------:R0:W-:Y:S01]  /*16c0*/  UTMACMDFLUSH ;  /* 0x00000000000079b7 */ /* 0x0001e20000000000 */
[----:B------:R-:W-:Y:S05]  /*16d0*/  @P0 BRA `(.L_x_52) ;  /* 0x0000000000040947 */ /* 0x000fea0003800000 */
[----:B------:R-:W-:-:S04]  /*16e0*/  DEPBAR.LE SB0, 0x0 ;  /* 0x000080000000791a */ /* 0x000fc80000000000 */
.L_x_52:
[----:B------:R-:W-:Y:S05]  /*16f0*/  WARPSYNC.ALL ;  /* 0x0000000000007948 */ /* 0x000fea0003800000 */
[----:B------:R-:W-:Y:S01]  /*1700*/  NOP ;  /* 0x0000000000007918 */ /* 0x000fe20000000000 */
[----:B---3--:R-:W-:Y:S01]  /*1710*/  BAR.SYNC.DEFER_BLOCKING 0x0 ;  /* 0x0000000000007b1d */ /* 0x008fe20000010000 */
[----:B--2---:R-:W-:Y:S01]  /*1720*/  SHF.R.U32.HI R2, RZ, 0x5, R0 ;  /* 0x00000005ff027819 */ /* 0x004fe20000011600 */
[----:B------:R-:W-:Y:S01]  /*1730*/  UIADD3 UR10, UPT, UPT, UR8, 0x10010, URZ ;  /* 0x00010010080a7890 */ /* 0x000fe2000fffe0ff */
[----:B------:R-:W-:Y:S01]  /*1740*/  ISETP.GE.AND P0, PT, R6, 0x1, PT ;  /* 0x000000010600780c */ /* 0x000fe20003f06270 */
[----:B------:R-:W-:Y:S01]  /*1750*/  USHF.L.U32 UR23, UR14, 0x6, URZ ;  /* 0x000000060e177899 */ /* 0x000fe200080006ff */
[----:B------:R-:W-:Y:S01]  /*1760*/  R2UR UR9, R2 ;  /* 0x00000000020972ca */ /* 0x000fe200000e0000 */
[----:B------:R-:W-:Y:S01]  /*1770*/  VOTEU.ALL UP0, P3 ;  /* 0x0000000000ff7886 */ /* 0x000fe20001800000 */
[----:B------:R-:W-:Y:S01]  /*1780*/  UMOV UR4, 0x1 ;  /* 0x0000000100047882 */ /* 0x000fe20000000000 */
[----:B------:R-:W-:Y:S01]  /*1790*/  VOTEU.ALL UP1, P3 ;  /* 0x0000000000ff7886 */ /* 0x000fe20001820000 */
[----:B------:R-:W-:Y:S01]  /*17a0*/  USHF.L.U32 UR27, UR15, 0x6, URZ ;  /* 0x000000060f1b7899 */ /* 0x000fe200080006ff */
[----:B------:R-:W-:Y:S01]  /*17b0*/  BSSY.RECONVERGENT B5, `(.L_x_53) ;  /* 0x0000018000057945 */ /* 0x000fe20003800200 */
[----:B------:R-:W-:-:S04]  /*17c0*/  @!UP0 UIADD3 UR16, UPT, UPT, -UR4, 0x100000, URZ ;  /* 0x0010000004108890 */ /* 0x000fc8000fffe1ff */
[----:B------:R-:W-:Y:S02]  /*17d0*/  @!UP0 USHF.L.U32 UR17, UR16, 0xb, URZ ;  /* 0x0000000b10118899 */ /* 0x000fe400080006ff */
[----:B------:R-:W-:Y:S02]  /*17e0*/  @!UP0 USHF.L.U32 UR16, UR16, 0x1, URZ ;  /* 0x0000000110108899 */ /* 0x000fe400080006ff */
[----:B------:R-:W-:-:S04]  /*17f0*/  @!UP0 UIADD3 UR4, UPT, UPT, -UR4, 0x100000, URZ ;  /* 0x0010000004048890 */ /* 0x000fc8000fffe1ff */
[----:B------:R-:W-:Y:S02]  /*1800*/  @!UP0 USHF.L.U32 UR5, UR4, 0xb, URZ ;  /* 0x0000000b04058899 */ /* 0x000fe400080006ff */
[----:B------:R-:W-:Y:S01]  /*1810*/  @!UP0 USHF.L.U32 UR4, UR4, 0x1, URZ ;  /* 0x0000000104048899 */ /* 0x000fe200080006ff */
[----:B------:R-:W-:Y:S01]  /*1820*/  VOTEU.ALL UP0, P3 ;  /* 0x0000000000ff7886 */ /* 0x000fe20001800000 */
[----:B------:R-:W2:Y:S04]  /*1830*/  FENCE.VIEW.ASYNC.S ;  /* 0x00000000000073c6 */ /* 0x000ea80000000000 */
[----:B--2---:R2:W3:Y:S06]  /*1840*/  @!UP0 SYNCS.EXCH.64 URZ, [UR8+0x10000], UR16 ;  /* 0x0100001008ff85b2 */ /* 0x0044ec0008000100 */
[----:B------:R2:W3:Y:S02]  /*1850*/  @!UP1 SYNCS.EXCH.64 URZ, [UR8+0x10010], UR4 ;  /* 0x0100100408ff95b2 */ /* 0x0004e40008000100 */
[----:B---3--:R-:W-:Y:S06]  /*1860*/  BAR.SYNC.DEFER_BLOCKING 0x0 ;  /* 0x0000000000007b1d */ /* 0x008fec0000010000 */
[----:B------:R-:W-:Y:S05]  /*1870*/  @P3 BRA `(.L_x_54) ;  /* 0x00000000002c3947 */ /* 0x000fea0003800000 */
[----:B--2---:R-:W-:Y:S02]  /*1880*/  UMOV UR4, 0x1 ;  /* 0x0000000100047882 */ /* 0x004fe40000000000 */
[----:B------:R-:W-:-:S04]  /*1890*/  UIADD3 UR16, UPT, UPT, -UR4, 0x100000, URZ ;  /* 0x0010000004107890 */ /* 0x000fc8000fffe1ff */
[----:B------:R-:W-:Y:S02]  /*18a0*/  USHF.L.U32 UR17, UR16, 0xb, URZ ;  /* 0x0000000b10117899 */ /* 0x000fe400080006ff */
[----:B------:R-:W-:Y:S02]  /*18b0*/  USHF.L.U32 UR16, UR16, 0x1, URZ ;  /* 0x0000000110107899 */ /* 0x000fe400080006ff */
[----:B------:R-:W-:-:S04]  /*18c0*/  UIADD3 UR4, UPT, UPT, -UR4, 0x100000, URZ ;  /* 0x0010000004047890 */ /* 0x000fc8000fffe1ff */
[----:B------:R-:W-:Y:S02]  /*18d0*/  USHF.L.U32 UR5, UR4, 0xb, URZ ;  /* 0x0000000b04057899 */ /* 0x000fe400080006ff */
[----:B------:R-:W-:Y:S01]  /*18e0*/  USHF.L.U32 UR4, UR4, 0x1, URZ ;  /* 0x0000000104047899 */ /* 0x000fe200080006ff */
[----:B------:R-:W2:Y:S03]  /*18f0*/  FENCE.VIEW.ASYNC.S ;  /* 0x00000000000073c6 */ /* 0x000ea60000000000 */
[----:B--2---:R3:W2:Y:S08]  /*1900*/  SYNCS.EXCH.64 URZ, [UR8+0x10008], UR16 ;  /* 0x0100081008ff75b2 */ /* 0x0046b00008000100 */
[----:B------:R3:W4:Y:S02]  /*1910*/  SYNCS.EXCH.64 URZ, [UR8+0x10018], UR4 ;  /* 0x0100180408ff75b2 */ /* 0x0007240008000100 */
[----:B---3--:R-:W-:Y:S01]  /*1920*/  NOP ;  /* 0x0000000000007918 */ /* 0x008fe20000000000 */
.L_x_54:
[----:B--2---:R-:W-:Y:S05]  /*1930*/  BSYNC.RECONVERGENT B5 ;  /* 0x0000000000057941 */ /* 0x004fea0003800200 */
.L_x_53:
[----:B------:R-:W-:Y:S05]  /*1940*/  @!P0 BRA `(.L_x_55) ;  /* 0x0000000c00448947 */ /* 0x000fea0003800000 */
[----:B----4-:R-:W-:Y:S01]  /*1950*/  BAR.SYNC.DEFER_BLOCKING 0x0 ;  /* 0x0000000000007b1d */ /* 0x010fe20000010000 */
[----:B------:R-:W-:Y:S01]  /*1960*/  @!P3 IMAD.MOV.U32 R2, RZ, RZ, 0x8000 ;  /* 0x00008000ff02b424 */ /* 0x000fe200078e00ff */
[----:B------:R-:W-:Y:S01]  /*1970*/  ELECT P1, URZ, PT ;  /* 0x0000000000ff782f */ /* 0x000fe20003820000 */
[----:B------:R-:W-:-:S03]  /*1980*/  ULOP3.LUT UR4, UR9, 0x1, URZ, 0xc0, !UPT ;  /* 0x0000000109047892 */ /* 0x000fc6000f8ec0ff */
[C---:B------:R-:W-:Y:S02]  /*1990*/  ISETP.LT.U32.AND P1, PT, R36.reuse, 0x40, P1 ;  /* 0x000000402400780c */ /* 0x040fe40000f21070 */
[----:B------:R-:W-:Y:S01]  /*19a0*/  ELECT P0, URZ, PT ;  /* 0x0000000000ff782f */ /* 0x000fe20003800000 */
[----:B------:R-:W-:Y:S02]  /*19b0*/  ULEA UR20, UR4, UR8, 0xd ;  /* 0x0000000804147291 */ /* 0x000fe4000f8e68ff */
[----:B------:R-:W-:Y:S01]  /*19c0*/  USHF.L.U32 UR22, UR4, 0x6, URZ ;  /* 0x0000000604167899 */ /* 0x000fe200080006ff */
[----:B------:R-:W-:-:S06]  /*19d0*/  ISETP.LT.U32.AND P0, PT, R36, 0x40, P0 ;  /* 0x000000402400780c */ /* 0x000fcc0000701070 */
[----:B------:R-:W-:Y:S01]  /*19e0*/  UMOV UR26, UR22 ;  /* 0x00000016001a7c82 */ /* 0x000fe20008000000 */
[----:B------:R-:W-:Y:S01]  /*19f0*/  VOTEU.ANY UP0, P1 ;  /* 0x0000000000ff7886 */ /* 0x000fe20000800100 */
[----:B------:R2:W-:Y:S01]  /*1a00*/  @!P3 SYNCS.ARRIVE.TRANS64 RZ, [UR8+0x10000], R2 ;  /* 0x01000002ffffb9a7 */ /* 0x0005e20008000008 */
[----:B------:R3:W-:Y:S06]  /*1a10*/  MEMBAR.ALL.CTA ;  /* 0x0000000000007992 */ /* 0x0007ec0000008000 */
[----:B---3--:R-:W3:Y:S01]  /*1a20*/  FENCE.VIEW.ASYNC.S ;  /* 0x00000000000073c6 */ /* 0x008ee20000000000 */
[----:B------:R-:W-:Y:S01]  /*1a30*/  @UP0 UIADD3 UR21, UPT, UPT, UR8, 0x10000, URZ ;  /* 0x0001000008150890 */ /* 0x000fe2000fffe0ff */
[----:B---3--:R-:W-:Y:S01]  /*1a40*/  VOTEU.ANY UP0, P1 ;  /* 0x0000000000ff7886 */ /* 0x008fe20000800100 */
[----:B------:R-:W-:-:S05]  /*1a50*/  VOTEU.ANY UP1, P0 ;  /* 0x0000000000ff7886 */ /* 0x000fca0000020100 */
[----:B------:R-:W-:Y:S02]  /*1a60*/  @UP1 UIADD3 UR24, UPT, UPT, UR20, 0x8000, URZ ;  /* 0x0000800014181890 */ /* 0x000fe4000fffe0ff */
[----:B------:R-:W-:Y:S01]  /*1a70*/  @UP1 UIADD3 UR25, UPT, UPT, UR8, 0x10000, URZ ;  /* 0x0001000008191890 */ /* 0x000fe2000fffe0ff */
[----:B------:R-:W-:Y:S01]  /*1a80*/  VOTEU.ANY UP1, P0 ;  /* 0x0000000000ff7886 */ /* 0x000fe20000020100 */
[----:B------:R-:W-:Y:S06]  /*1a90*/  BAR.SYNC.DEFER_BLOCKING 0x0 ;  /* 0x0000000000007b1d */ /* 0x000fec0000010000 */
[----:B------:R2:W-:Y:S01]  /*1aa0*/  @UP0 UTMALDG.2D [UR20], [UR6] ;  /* 0x00000014060005b4 */ /* 0x0005e20008008000 */
[----:B------:R-:W-:Y:S01]  /*1ab0*/  UISETP.NE.U32.AND UP0, UPT, UR9, URZ, UPT ;  /* 0x000000ff0900728c */ /* 0x000fe2000bf05070 */
[----:B------:R-:W-:Y:S06]  /*1ac0*/  BAR.SYNC.DEFER_BLOCKING 0x0 ;  /* 0x0000000000007b1d */ /* 0x000fec0000010000 */
[----:B------:R2:W-:Y:S02]  /*1ad0*/  @UP1 UTMALDG.2D [UR24], [UR42] ;  /* 0x000000182a0015b4 */ /* 0x0005e40008008000 */
[----:B------:R-:W-:Y:S06]  /*1ae0*/  BAR.SYNC.DEFER_BLOCKING 0x0 ;  /* 0x0000000000007b1d */ /* 0x000fec0000010000 */
[----:B------:R-:W3:Y:S02]  /*1af0*/  SYNCS.PHASECHK.TRANS64.TRYWAIT P0, [UR8+0x10000], RZ ;  /* 0x010000ffff0075a7 */ /* 0x000ee40008001108 */
[----:B--23--:R-:W-:Y:S05]  /*1b00*/  @!P0 BRA `(.L_x_56) ;  /* 0x00000010007c8947 */ /* 0x00cfea0003800000 */
.L_x_70:
[----:B------:R-:W-:Y:S05]  /*1b10*/  BRA.U UP0, `(.L_x_57) ;  /* 0x0000000100c87547 */ /* 0x000fea000b800000 */
[----:B------:R-:W-:Y:S02]  /*1b20*/  USHF.R.U32.HI UR14, URZ, 0x4, UR8 ;  /* 0x00000004ff0e7899 */ /* 0x000fe40008011608 */
[----:B------:R-:W-:Y:S02]  /*1b30*/  UIADD3 UR15, UPT, UPT, UR8, 0x8000, URZ ;  /* 0x00008000080f7890 */ /* 0x000fe4000fffe0ff */
[----:B------:R-:W-:Y:S02]  /*1b40*/  USGXT.U32 UR14, UR14, 0xe ;  /* 0x0000000e0e0e789a */ /* 0x000fe40008000000 */
[----:B------:R-:W-:Y:S02]  /*1b50*/  USHF.R.U32.HI UR15, URZ, 0x4, UR15 ;  /* 0x00000004ff0f7899 */ /* 0x000fe4000801160f */
[----:B------:R-:W-:Y:S02]  /*1b60*/  UIADD3 UR50, UP0, UPT, UR14, 0x2, URZ ;  /* 0x000000020e327890 */ /* 0x000fe4000ff1e0ff */
[----:B------:R-:W-:Y:S01]  /*1b70*/  USGXT.U32 UR16, UR15, 0xe ;  /* 0x0000000e0f10789a */ /* 0x000fe20008000000 */
[----:B------:R-:W-:Y:S01]  /*1b80*/  UMOV UR4, URZ ;  /* 0x000000ff00047c82 */ /* 0x000fe20008000000 */
[----:B------:R-:W-:Y:S01]  /*1b90*/  UMOV UR5, URZ ;  /* 0x000000ff00057c82 */ /* 0x000fe20008000000 */
[----:B------:R-:W-:-:S02]  /*1ba0*/  UIADD3.X UR51, UPT, UPT, UR4, 0x40004040, URZ, UP0, !UPT ;  /* 0x4000404004337890 */ /* 0x000fc400087fe4ff */
[----:B------:R-:W-:Y:S02]  /*1bb0*/  UIADD3 UR48, UP0, UPT, UR16, 0x2, URZ ;  /* 0x0000000210307890 */ /* 0x000fe4000ff1e0ff */
[----:B------:R-:W-:Y:S02]  /*1bc0*/  UIADD3.64 UR24, UPT, UPT, UR50, 0x4, URZ ;  /* 0x0000000432187897 */ /* 0x000fe4000fffe0ff */
[----:B------:R-:W-:Y:S02]  /*1bd0*/  UIADD3.X UR49, UPT, UPT, UR5, 0x40004040, URZ, UP0, !UPT ;  /* 0x4000404005317890 */ /* 0x000fe400087fe4ff */
[----:B------:R-:W-:Y:S02]  /*1be0*/  UIADD3.64 UR4, UPT, UPT, UR50, 0x2, URZ ;  /* 0x0000000232047897 */ /* 0x000fe4000fffe0ff */
[----:B------:R-:W-:Y:S02]  /*1bf0*/  UIADD3.64 UR20, UPT, UPT, UR48, 0x2, URZ ;  /* 0x0000000230147897 */ /* 0x000fe4000fffe0ff */
[----:B------:R-:W-:-:S02]  /*1c00*/  UIADD3.64 UR28, UPT, UPT, UR48, 0x4, URZ ;  /* 0x00000004301c7897 */ /* 0x000fc4000fffe0ff */
[----:B------:R-:W-:Y:S02]  /*1c10*/  UIADD3.64 UR30, UPT, UPT, UR50, 0x1fe, URZ ;  /* 0x000001fe321e7897 */ /* 0x000fe4000fffe0ff */
[----:B------:R-:W-:Y:S02]  /*1c20*/  UIADD3.64 UR32, UPT, UPT, UR48, 0x1fe, URZ ;  /* 0x000001fe30207897 */ /* 0x000fe4000fffe0ff */
[----:B------:R-:W-:Y:S02]  /*1c30*/  UIADD3.64 UR34, UPT, UPT, UR50, 0x200, URZ ;  /* 0x0000020032227897 */ /* 0x000fe4000fffe0ff */
[----:B------:R-:W-:Y:S02]  /*1c40*/  UIADD3.64 UR36, UPT, UPT, UR48, 0x200, URZ ;  /* 0x0000020030247897 */ /* 0x000fe4000fffe0ff */
[----:B------:R-:W-:Y:S02]  /*1c50*/  UIADD3.64 UR38, UPT, UPT, UR50, 0x202, URZ ;  /* 0x0000020232267897 */ /* 0x000fe4000fffe0ff */
[----:B------:R-:W-:Y:S01]  /*1c60*/  UIADD3.64 UR40, UPT, UPT, UR48, 0x202, URZ ;  /* 0x0000020230287897 */ /* 0x000fe2000fffe0ff */
[----:B------:R-:W-:Y:S01]  /*1c70*/  UMOV UR18, 0x0 ;  /* 0x0000000000127882 */ /* 0x000fe20000000000 */
[----:B------:R-:W-:Y:S01]  /*1c80*/  UMOV UR19, 0x4100010 ;  /* 0x0410001000137882 */ /* 0x000fe20000000000 */
[----:B------:R-:W-:Y:S01]  /*1c90*/  UIADD3.64 UR44, UPT, UPT, UR50, 0x204, URZ ;  /* 0x00000204322c7897 */ /* 0x000fe2000fffe0ff */
[----:B------:R-:W-:Y:S01]  /*1ca0*/  UMOV UR15, 0x40004040 ;  /* 0x40004040000f7882 */ /* 0x000fe20000000000 */
[----:B------:R-:W-:Y:S01]  /*1cb0*/  UIADD3.64 UR46, UPT, UPT, UR48, 0x204, URZ ;  /* 0x00000204302e7897 */ /* 0x000fe2000fffe0ff */
[----:B------:R-:W-:Y:S01]  /*1cc0*/  UMOV UR17, 0x40004040 ;  /* 0x4000404000117882 */ /* 0x000fe20000000000 */
[----:B------:R-:W-:Y:S01]  /*1cd0*/  UMOV UR52, 0x0 ;  /* 0x0000000000347882 */ /* 0x000fe20000000000 */
[----:B------:R-:W-:Y:S01]  /*1ce0*/  UMOV UR53, 0x4100010 ;  /* 0x0410001000357882 */ /* 0x000fe20000000000 */
[----:B------:R-:W-:Y:S01]  /*1cf0*/  UMOV UR54, 0x0 ;  /* 0x0000000000367882 */ /* 0x000fe20000000000 */
[----:B------:R-:W-:Y:S01]  /*1d00*/  UMOV UR55, 0x4100010 ;  /* 0x0410001000377882 */ /* 0x000fe20000000000 */
[----:B------:R2:W-:Y:S01]  /*1d10*/  UTCHMMA gdesc[UR14], gdesc[UR16], tmem[UR11], tmem[UR18], idesc[UR19], !UPT ;  /* 0x00ff12100e0075ea */ /* 0x0005e2000f80000b */
[----:B------:R-:W-:Y:S01]  /*1d20*/  UMOV UR56, 0x0 ;  /* 0x0000000000387882 */ /* 0x000fe20000000000 */
[----:B------:R-:W-:Y:S01]  /*1d30*/  UMOV UR57, 0x4100010 ;  /* 0x0410001000397882 */ /* 0x000fe20000000000 */
[----:B------:R2:W-:Y:S01]  /*1d40*/  UTCHMMA gdesc[UR50], gdesc[UR48], tmem[UR11], tmem[UR52], idesc[UR53], UPT ;  /* 0x00ff3430320075ea */ /* 0x0005e2000b80000b */
        /* <DEDUP_REMOVED lines=12> */
[----:B------:R2:W-:Y:S01]  /*1e10*/  UTCHMMA gdesc[UR38], gdesc[UR40], tmem[UR11], tmem[UR62], idesc[UR63], UPT ;  /* 0x00ff3e28260075ea */ /* 0x0005e2000b80000b */
[----:B------:R2:W-:Y:S01]  /*1e20*/  UTCHMMA gdesc[UR44], gdesc[UR46], tmem[UR11], tmem[UR64], idesc[UR65], UPT ;  /* 0x00ff402e2c0075ea */ /* 0x0005e2000b80000b */
[----:B------:R-:W-:Y:S01]  /*1e30*/  NOP ;  /* 0x0000000000007918 */ /* 0x000fe20000000000 */
.L_x_57:
[----:B------:R-:W-:Y:S01]  /*1e40*/  ELECT P0, URZ, PT ;  /* 0x0000000000ff782f */ /* 0x000fe20003800000 */
[----:B--2---:R-:W-:Y:S01]  /*1e50*/  UMOV UR4, UR10 ;  /* 0x0000000a00047c82 */ /* 0x004fe20008000000 */
[----:B------:R-:W-:Y:S02]  /*1e60*/  UMOV UR5, URZ ;  /* 0x000000ff00057c82 */ /* 0x000fe40008000000 */
[----:B------:R-:W-:-:S13]  /*1e70*/  ISETP.LT.U32.AND P0, PT, R36, 0x20, P0 ;  /* 0x000000202400780c */ /* 0x000fda0000701070 */
[----:B------:R-:W-:Y:S01]  /*1e80*/  VOTEU.ANY UP0, P0 ;  /* 0x0000000000ff7886 */ /* 0x000fe20000000100 */
[----:B------:R-:W-:Y:S01]  /*1e90*/  VOTEU.ANY UP1, P0 ;  /* 0x0000000000ff7886 */ /* 0x000fe20000020100 */
[----:B------:R-:W-:-:S03]  /*1ea0*/  ISETP.GE.U32.AND P0, PT, R6, 0x81, PT ;  /* 0x000000810600780c */ /* 0x000fc60003f06070 */
[----:B------:R-:W-:Y:S02]  /*1eb0*/  @UP0 UMOV UR4, UR4 ;  /* 0x0000000400040c82 */ /* 0x000fe40008000000 */
[----:B------:R2:W-:Y:S01]  /*1ec0*/  @UP1 UTCBAR [UR4], URZ ;  /* 0x000000ff040013e9 */ /* 0x0005e200080000ff */
[----:B------:R-:W-:Y:S06]  /*1ed0*/  BAR.SYNC.DEFER_BLOCKING 0x0 ;  /* 0x0000000000007b1d */ /* 0x000fec0000010000 */
[----:B------:R-:W3:Y:S02]  /*1ee0*/  SYNCS.PHASECHK.TRANS64.TRYWAIT P1, [UR8+0x10010], RZ ;  /* 0x010010ffff0075a7 */ /* 0x000ee40008021108 */
[----:B--23--:R-:W-:Y:S05]  /*1ef0*/  @!P1 BRA `(.L_x_58) ;  /* 0x0000000c008c9947 */ /* 0x00cfea0003800000 */
.L_x_71:
[----:B------:R-:W-:Y:S01]  /*1f00*/  IMAD.MOV.U32 R2, RZ, RZ, RZ ;  /* 0x000000ffff027224 */ /* 0x000fe200078e00ff */
[----:B------:R-:W-:Y:S06]  /*1f10*/  @!P0 BRA `(.L_x_55) ;  /* 0x0000000400d08947 */ /* 0x000fec0003800000 */
[----:B------:R-:W2:Y:S01]  /*1f20*/  LDCU UR44, c[0x0][0x3a0] ;  /* 0x00007400ff2c77ac */ /* 0x000ea20008000800 */
[----:B------:R-:W-:Y:S01]  /*1f30*/  UMOV UR45, 0x80 ;  /* 0x00000080002d7882 */ /* 0x000fe20000000000 */
[----:B------:R-:W-:-:S05]  /*1f40*/  UMOV UR10, 0x1 ;  /* 0x00000001000a7882 */ /* 0x000fca0000000000 */
.L_x_62:
[----:B------:R-:W-:Y:S01]  /*1f50*/  BAR.SYNC.DEFER_BLOCKING 0x0 ;  /* 0x0000000000007b1d */ /* 0x000fe20000010000 */
[----:B------:R-:W-:Y:S01]  /*1f60*/  ULEA UR46, UR10, UR8, 0x3 ;  /* 0x000000080a2e7291 */ /* 0x000fe2000f8e18ff */
[----:B------:R-:W-:Y:S01]  /*1f70*/  @!P3 IMAD.MOV.U32 R3, RZ, RZ, 0x8000 ;  /* 0x00008000ff03b424 */ /* 0x000fe200078e00ff */
[----:B------:R-:W-:Y:S01]  /*1f80*/  ELECT P1, URZ, PT ;  /* 0x0000000000ff782f */ /* 0x000fe20003820000 */
[----:B------:R-:W-:-:S03]  /*1f90*/  ULEA UR4, UR10, UR8, 0xe ;  /* 0x000000080a047291 */ /* 0x000fc6000f8e70ff */
[----:B------:R-:W-:Y:S01]  /*1fa0*/  ISETP.LT.U32.AND P1, PT, R36, 0x40, P1 ;  /* 0x000000402400780c */ /* 0x000fe20000f21070 */
[----:B------:R-:W-:Y:S01]  /*1fb0*/  ULOP3.LUT UR22, UR9, 0x1, URZ, 0xc0, !UPT ;  /* 0x0000000109167892 */ /* 0x000fe2000f8ec0ff */
[----:B------:R-:W-:-:S03]  /*1fc0*/  ELECT P0, URZ, PT ;  /* 0x0000000000ff782f */ /* 0x000fc60003800000 */
[----:B------:R-:W-:Y:S02]  /*1fd0*/  ULEA UR20, UR22, UR4, 0xd ;  /* 0x0000000416147291 */ /* 0x000fe4000f8e68ff */
[----:B------:R-:W-:Y:S01]  /*1fe0*/  ULEA UR22, UR22, UR45, 0x6 ;  /* 0x0000002d16167291 */ /* 0x000fe2000f8e30ff */
[----:B------:R-:W-:-:S05]  /*1ff0*/  ISETP.LT.U32.AND P0, PT, R36, 0x40, P0 ;  /* 0x000000402400780c */ /* 0x000fca0000701070 */
[----:B------:R-:W-:Y:S01]  /*2000*/  VOTEU.ANY UP0, P1 ;  /* 0x0000000000ff7886 */ /* 0x000fe20000800100 */
[----:B------:R-:W-:Y:S01]  /*2010*/  UMOV UR26, UR22 ;  /* 0x00000016001a7c82 */ /* 0x000fe20008000000 */
[----:B------:R3:W-:Y:S01]  /*2020*/  @!P3 SYNCS.ARRIVE.TRANS64 RZ, [UR46+0x10000], R3 ;  /* 0x01000003ffffb9a7 */ /* 0x0007e2000800002e */
[----:B------:R4:W-:Y:S06]  /*2030*/  MEMBAR.ALL.CTA ;  /* 0x0000000000007992 */ /* 0x0009ec0000008000 */
[----:B----4-:R-:W4:Y:S01]  /*2040*/  FENCE.VIEW.ASYNC.S ;  /* 0x00000000000073c6 */ /* 0x010f220000000000 */
[----:B------:R-:W-:Y:S01]  /*2050*/  @UP0 UIADD3 UR21, UPT, UPT, UR46, 0x10000, URZ ;  /* 0x000100002e150890 */ /* 0x000fe2000fffe0ff */
[----:B----4-:R-:W-:Y:S01]  /*2060*/  VOTEU.ANY UP0, P1 ;  /* 0x0000000000ff7886 */ /* 0x010fe20000800100 */
[----:B------:R-:W-:Y:S01]  /*2070*/  VOTEU.ANY UP1, P0 ;  /* 0x0000000000ff7886 */ /* 0x000fe20000020100 */
[----:B---3--:R-:W-:-:S04]  /*2080*/  IMAD.U32 R3, R2, -0x80000000, RZ ;  /* 0x8000000002037824 */ /* 0x008fc800078e00ff */
        /* <DEDUP_REMOVED lines=9> */
[----:B------:R-:W4:Y:S02]  /*2120*/  SYNCS.PHASECHK.TRANS64.TRYWAIT P0, [UR46+0x10000], R3 ;  /* 0x01000003ff0075a7 */ /* 0x000f24000800112e */
[----:B---34-:R-:W-:Y:S05]  /*2130*/  @!P0 BRA `(.L_x_59) ;  /* 0x0000000c00088947 */ /* 0x018fea0003800000 */
.L_x_72:
        /* <DEDUP_REMOVED lines=11> */
[----:B------:R-:W-:Y:S02]  /*21f0*/  UIADD3 UR60, UP3, UPT, UR18, 0x2, URZ ;  /* 0x00000002123c7890 */ /* 0x000fe4000ff7e0ff */
[----:B------:R-:W-:Y:S02]  /*2200*/  UIADD3 UR62, UP4, UPT, UR18, 0x4, URZ ;  /* 0x00000004123e7890 */ /* 0x000fe4000ff9e0ff */
[----:B------:R-:W-:Y:S02]  /*2210*/  UIADD3.X UR5, UPT, UPT, UR5, 0x40004040, URZ, UP0, !UPT ;  /* 0x4000404005057890 */ /* 0x000fe400087fe4ff */
[----:B------:R-:W-:Y:S02]  /*2220*/  UIADD3 UR64, UP5, UPT, UR18, 0x1fe, URZ ;  /* 0x000001fe12407890 */ /* 0x000fe4000ffbe0ff */
[----:B------:R-:W-:-:S02]  /*2230*/  UIADD3 UR66, UP0, UPT, UR18, 0x200, URZ ;  /* 0x0000020012427890 */ /* 0x000fc4000ff1e0ff */
[----:B------:R-:W-:Y:S02]  /*2240*/  UIADD3 UR68, UP1, UPT, UR18, 0x202, URZ ;  /* 0x0000020212447890 */ /* 0x000fe4000ff3e0ff */
[----:B------:R-:W-:Y:S02]  /*2250*/  UIADD3.X UR61, UPT, UPT, UR19, URZ, URZ, UP3, !UPT ;  /* 0x000000ff133d7290 */ /* 0x000fe40009ffe4ff */
[----:B------:R-:W-:Y:S02]  /*2260*/  UIADD3 UR38, UP2, UPT, UR18, 0x204, URZ ;  /* 0x0000020412267890 */ /* 0x000fe4000ff5e0ff */
[----:B------:R-:W-:Y:S02]  /*2270*/  UIADD3 UR28, UP3, UPT, UR4, 0x2, URZ ;  /* 0x00000002041c7890 */ /* 0x000fe4000ff7e0ff */
[----:B------:R-:W-:Y:S02]  /*2280*/  UIADD3.X UR63, UPT, UPT, UR19, URZ, URZ, UP4, !UPT ;  /* 0x000000ff133f7290 */ /* 0x000fe4000a7fe4ff */
[----:B------:R-:W-:-:S02]  /*2290*/  UIADD3 UR30, UP4, UPT, UR4, 0x4, URZ ;  /* 0x00000004041e7890 */ /* 0x000fc4000ff9e0ff */
[----:B------:R-:W-:Y:S02]  /*22a0*/  UIADD3.X UR65, UPT, UPT, UR19, URZ, URZ, UP5, !UPT ;  /* 0x000000ff13417290 */ /* 0x000fe4000affe4ff */
[----:B------:R-:W-:Y:S02]  /*22b0*/  UIADD3 UR32, UP5, UPT, UR4, 0x1fe, URZ ;  /* 0x000001fe04207890 */ /* 0x000fe4000ffbe0ff */
[----:B------:R-:W-:Y:S02]  /*22c0*/  UIADD3.X UR67, UPT, UPT, UR19, URZ, URZ, UP0, !UPT ;  /* 0x000000ff13437290 */ /* 0x000fe400087fe4ff */
[----:B------:R-:W-:Y:S02]  /*22d0*/  UIADD3 UR34, UP0, UPT, UR4, 0x200, URZ ;  /* 0x0000020004227890 */ /* 0x000fe4000ff1e0ff */
[----:B------:R-:W-:Y:S02]  /*22e0*/  UIADD3.X UR69, UPT, UPT, UR19, URZ, URZ, UP1, !UPT ;  /* 0x000000ff13457290 */ /* 0x000fe40008ffe4ff */
[----:B------:R-:W-:-:S02]  /*22f0*/  UIADD3 UR36, UP1, UPT, UR4, 0x202, URZ ;  /* 0x0000020204247890 */ /* 0x000fc4000ff3e0ff */
[----:B------:R-:W-:Y:S02]  /*2300*/  UIADD3.X UR39, UPT, UPT, UR19, URZ, URZ, UP2, !UPT ;  /* 0x000000ff13277290 */ /* 0x000fe400097fe4ff */
[----:B------:R-:W-:Y:S02]  /*2310*/  UIADD3.X UR29, UPT, UPT, UR5, URZ, URZ, UP3, !UPT ;  /* 0x000000ff051d7290 */ /* 0x000fe40009ffe4ff */
[----:B------:R-:W-:Y:S02]  /*2320*/  UIADD3 UR40, UP2, UPT, UR4, 0x204, URZ ;  /* 0x0000020404287890 */ /* 0x000fe4000ff5e0ff */
[----:B------:R-:W-:Y:S02]  /*2330*/  UIADD3.X UR31, UPT, UPT, UR5, URZ, URZ, UP4, !UPT ;  /* 0x000000ff051f7290 */ /* 0x000fe4000a7fe4ff */
[----:B------:R-:W-:Y:S02]  /*2340*/  UIADD3.X UR33, UPT, UPT, UR5, URZ, URZ, UP5, !UPT ;  /* 0x000000ff05217290 */ /* 0x000fe4000affe4ff */
[----:B------:R-:W-:-:S02]  /*2350*/  UIADD3.X UR35, UPT, UPT, UR5, URZ, URZ, UP0, !UPT ;  /* 0x000000ff05237290 */ /* 0x000fc400087fe4ff */
[----:B------:R-:W-:Y:S01]  /*2360*/  UIADD3.X UR37, UPT, UPT, UR5, URZ, URZ, UP1, !UPT ;  /* 0x000000ff05257290 */ /* 0x000fe20008ffe4ff */
[----:B------:R-:W-:Y:S01]  /*2370*/  UMOV UR14, 0x0 ;  /* 0x00000000000e7882 */ /* 0x000fe20000000000 */
[----:B------:R-:W-:Y:S01]  /*2380*/  UMOV UR15, 0x4100010 ;  /* 0x04100010000f7882 */ /* 0x000fe20000000000 */
[----:B------:R-:W-:Y:S01]  /*2390*/  UMOV UR17, 0x40004040 ;  /* 0x4000404000117882 */ /* 0x000fe20000000000 */
[----:B------:R-:W-:Y:S01]  /*23a0*/  UMOV UR25, 0x40004040 ;  /* 0x4000404000197882 */ /* 0x000fe20000000000 */
[----:B------:R-:W-:Y:S01]  /*23b0*/  UIADD3.X UR41, UPT, UPT, UR5, URZ, URZ, UP2, !UPT ;  /* 0x000000ff05297290 */ /* 0x000fe200097fe4ff */
[----:B------:R3:W-:Y:S01]  /*23c0*/  UTCHMMA gdesc[UR16], gdesc[UR24], tmem[UR11], tmem[UR14], idesc[UR15], UPT ;  /* 0x00ff0e18100075ea */ /* 0x0007e2000b80000b */
[----:B------:R-:W-:Y:S01]  /*23d0*/  UMOV UR20, 0x0 ;  /* 0x0000000000147882 */ /* 0x000fe20000000000 */
[----:B------:R-:W-:Y:S01]  /*23e0*/  UMOV UR21, 0x4100010 ;  /* 0x0410001000157882 */ /* 0x000fe20000000000 */
[----:B------:R-:W-:Y:S01]  /*23f0*/  UMOV UR48, 0x0 ;  /* 0x0000000000307882 */ /* 0x000fe20000000000 */
[----:B------:R-:W-:Y:S01]  /*2400*/  UMOV UR49, 0x4100010 ;  /* 0x0410001000317882 */ /* 0x000fe20000000000 */
        /* <DEDUP_REMOVED lines=18> */
.L_x_60:
[----:B------:R-:W-:Y:S01]  /*2530*/  ELECT P0, URZ, PT ;  /* 0x0000000000ff782f */ /* 0x000fe20003800000 */
[----:B---3--:R-:W-:-:S03]  /*2540*/  UIADD3 UR4, UPT, UPT, UR46, 0x10010, URZ ;  /* 0x000100102e047890 */ /* 0x008fc6000fffe0ff */
[----:B------:R-:W-:Y:S01]  /*2550*/  ISETP.LT.U32.AND P0, PT, R36, 0x20, P0 ;  /* 0x000000202400780c */ /* 0x000fe20000701070 */
[----:B------:R-:W-:-:S12]  /*2560*/  UMOV UR5, URZ ;  /* 0x000000ff00057c82 */ /* 0x000fd80008000000 */
[----:B------:R-:W-:Y:S01]  /*2570*/  VOTEU.ANY UP0, P0 ;  /* 0x0000000000ff7886 */ /* 0x000fe20000000100 */
[----:B------:R-:W-:-:S04]  /*2580*/  VOTEU.ANY UP1, P0 ;  /* 0x0000000000ff7886 */ /* 0x000fc80000020100 */
[----:B------:R-:W-:Y:S02]  /*2590*/  @UP0 UMOV UR4, UR4 ;  /* 0x0000000400040c82 */ /* 0x000fe40008000000 */
[----:B------:R3:W-:Y:S01]  /*25a0*/  @UP1 UTCBAR [UR4], URZ ;  /* 0x000000ff040013e9 */ /* 0x0007e200080000ff */
[----:B------:R-:W-:Y:S06]  /*25b0*/  BAR.SYNC.DEFER_BLOCKING 0x0 ;  /* 0x0000000000007b1d */ /* 0x000fec0000010000 */
[----:B------:R-:W4:Y:S02]  /*25c0*/  SYNCS.PHASECHK.TRANS64.TRYWAIT P0, [UR46+0x10010], R3 ;  /* 0x01001003ff0075a7 */ /* 0x000f24000800112e */
[----:B---34-:R-:W-:Y:S05]  /*25d0*/  @!P0 BRA `(.L_x_61) ;  /* 0x0000000400ec8947 */ /* 0x018fea0003800000 */
.L_x_73:
[----:B------:R-:W-:Y:S02]  /*25e0*/  UIADD3 UR10, UPT, UPT, UR10, 0x1, URZ ;  /* 0x000000010a0a7890 */ /* 0x000fe4000fffe0ff */
[----:B------:R-:W-:Y:S02]  /*25f0*/  UIADD3 UR45, UPT, UPT, UR45, 0x80, URZ ;  /* 0x000000802d2d7890 */ /* 0x000fe4000fffe0ff */
[----:B------:R-:W-:-:S04]  /*2600*/  UISETP.NE.U32.AND UP0, UPT, UR10, 0x2, UPT ;  /* 0x000000020a00788c */ /* 0x000fc8000bf05070 */
[----:B------:R-:W-:Y:S02]  /*2610*/  USEL UR10, UR10, URZ, UP0 ;  /* 0x000000ff0a0a7287 */ /* 0x000fe40008000000 */
[----:B------:R-:W-:Y:S02]  /*2620*/  USEL UR4, URZ, 0x1, UP0 ;  /* 0x00000001ff047887 */ /* 0x000fe40008000000 */
[----:B--2---:R-:W-:-:S04]  /*2630*/  UISETP.GE.AND UP0, UPT, UR45, UR44, UPT ;  /* 0x0000002c2d00728c */ /* 0x004fc8000bf06270 */
[----:B------:R-:W-:-:S05]  /*2640*/  LOP3.LUT R2, R2, UR4, RZ, 0x3c, !PT ;  /* 0x0000000402027c12 */ /* 0x000fca000f8e3cff */
[----:B------:R-:W-:Y:S05]  /*2650*/  BRA.U !UP0, `(.L_x_62) ;  /* 0xfffffff9083c7547 */ /* 0x000fea000b83ffff */
.L_x_55:
[----:B----4-:R-:W-:Y:S01]  /*2660*/  BAR.SYNC.DEFER_BLOCKING 0x0 ;  /* 0x0000000000007b1d */ /* 0x010fe20000010000 */
[----:B------:R-:W-:-:S05]  /*2670*/  IMAD.SHL.U32 R2, R0, 0x40, RZ ;  /* 0x0000004000027824 */ /* 0x000fca00078e00ff */
[----:B------:R-:W-:Y:S04]  /*2680*/  BSSY.RECONVERGENT B5, `(.L_x_63) ;  /* 0x0000004000057945 */ /* 0x000fe80003800200 */
[----:B------:R-:W-:Y:S05]  /*2690*/  @P3 BRA `(.L_x_64) ;  /* 0x0000000000083947 */ /* 0x000fea0003800000 */
[----:B------:R-:W2:Y:S02]  /*26a0*/  SYNCS.CCTL.IV [UR8+0x10000] ;  /* 0x01000000ff0079b1 */ /* 0x000ea40008000008 */
[----:B--2---:R-:W2:Y:S02]  /*26b0*/  SYNCS.CCTL.IV [UR8+0x10010] ;  /* 0x01001000ff0079b1 */ /* 0x004ea40008000008 */
.L_x_64:
[----:B------:R-:W-:Y:S05]  /*26c0*/  BSYNC.RECONVERGENT B5 ;  /* 0x0000000000057941 */ /* 0x000fea0003800200 */
.L_x_63:
[----:B--2---:R-:W-:Y:S06]  /*26d0*/  BAR.SYNC.DEFER_BLOCKING 0x0 ;  /* 0x0000000000007b1d */ /* 0x004fec0000010000 */
[----:B------:R-:W-:Y:S04]  /*26e0*/  BSSY.RECONVERGENT B5, `(.L_x_65) ;  /* 0x0000004000057945 */ /* 0x000fe80003800200 */
[----:B------:R-:W-:Y:S05]  /*26f0*/  @P3 BRA `(.L_x_66) ;  /* 0x0000000000083947 */ /* 0x000fea0003800000 */
[----:B------:R-:W2:Y:S02]  /*2700*/  SYNCS.CCTL.IV [UR8+0x10008] ;  /* 0x01000800ff0079b1 */ /* 0x000ea40008000008 */
[----:B--2---:R-:W2:Y:S02]  /*2710*/  SYNCS.CCTL.IV [UR8+0x10018] ;  /* 0x01001800ff0079b1 */ /* 0x004ea40008000008 */
.L_x_66:
[----:B------:R-:W-:Y:S05]  /*2720*/  BSYNC.RECONVERGENT B5 ;  /* 0x0000000000057941 */ /* 0x000fea0003800200 */
.L_x_65:
[----:B------:R-:W-:Y:S01]  /*2730*/  USHF.L.U32 UR9, UR9, 0x15, URZ ;  /* 0x0000001509097899 */ /* 0x000fe200080006ff */
[----:B------:R-:W-:Y:S01]  /*2740*/  IMAD.SHL.U32 R3, R0, 0x10, RZ ;  /* 0x0000001000037824 */ /* 0x000fe200078e00ff */
[----:B------:R-:W-:Y:S01]  /*2750*/  LOP3.LUT R2, R2, 0x1800, RZ, 0xc0, !PT ;  /* 0x0000180002027812 */ /* 0x000fe200078ec0ff */
[C---:B------:R-:W-:Y:S01]  /*2760*/  IMAD.SHL.U32 R4, R0.reuse, 0x4, RZ ;  /* 0x0000000400047824 */ /* 0x040fe200078e00ff */
[----:B------:R-:W-:Y:S01]  /*2770*/  ULOP3.LUT UR9, UR9, 0x600000, URZ, 0xc0, !UPT ;  /* 0x0060000009097892 */ /* 0x000fe2000f8ec0ff */
[----:B------:R-:W-:Y:S01]  /*2780*/  IMAD.SHL.U32 R0, R0, 0x80, RZ ;  /* 0x0000008000007824 */ /* 0x000fe200078e00ff */
[----:B------:R-:W-:Y:S02]  /*2790*/  LOP3.LUT R3, R2, 0x70, R3, 0xf8, !PT ;  /* 0x0000007002037812 */ /* 0x000fe400078ef803 */
[----:B------:R-:W-:Y:S01]  /*27a0*/  ELECT P0, URZ, PT ;  /* 0x0000000000ff782f */ /* 0x000fe20003800000 */
[----:B------:R-:W-:Y:S01]  /*27b0*/  UIADD3 UR9, UPT, UPT, UR11, UR9, URZ ;  /* 0x000000090b097290 */ /* 0x000fe2000fffe0ff */
[----:B------:R-:W-:Y:S01]  /*27c0*/  LOP3.LUT R3, R3, 0x40, R4, 0x78, !PT ;  /* 0x0000004003037812 */ /* 0x000fe200078e7804 */
[----:B------:R-:W-:Y:S01]  /*27d0*/  UMOV UR10, UR23 ;  /* 0x00000017000a7c82 */ /* 0x000fe20008000000 */
[----:B------:R-:W-:-:S02]  /*27e0*/  ISETP.LT.U32.AND P0, PT, R36, 0x20, P0 ;  /* 0x000000202400780c */ /* 0x000fc40000701070 */
[----:B------:R-:W-:-:S04]  /*27f0*/  LOP3.LUT R0, R3, 0x780, R0, 0xf8, !PT ;  /* 0x0000078003007812 */ /* 0x000fc800078ef800 */
[----:B-----5:R-:W-:Y:S01]  /*2800*/  LDTM.16dp32bit_t0_t15.x32 R4, tmem[UR9] ;  /* 0x00000009000479ee */ /* 0x020fe20008a80000 */
[----:B------:R-:W3:Y:S01]  /*2810*/  LDTM.16dp32bit_t16_t31.x32 R4, tmem[UR9+0x20] ;  /* 0x00002009000479ee */ /* 0x000ee20008aa0000 */
[C---:B------:R-:W-:Y:S01]  /*2820*/  LOP3.LUT R2, R0.reuse, 0x10, RZ, 0x3c, !PT ;  /* 0x0000001000027812 */ /* 0x040fe200078e3cff */
[----:B------:R-:W-:Y:S01]  /*2830*/  NOP ;  /* 0x0000000000007918 */ /* 0x000fe20000000000 */
[----:B------:R-:W-:Y:S01]  /*2840*/  LOP3.LUT R3, R0, 0x20, RZ, 0x3c, !PT ;  /* 0x0000002000037812 */ /* 0x000fe200078e3cff */
[----:B------:R-:W-:Y:S02]  /*2850*/  UMOV UR9, UR27 ;  /* 0x0000001b00097c82 */ /* 0x000fe40008000000 */
[----:B---3--:R-:W-:Y:S01]  /*2860*/  VOTEU.ANY UP1, P0 ;  /* 0x0000000000ff7886 */ /* 0x008fe20000020100 */
[----:B------:R-:W-:Y:S01]  /*2870*/  VOTEU.ANY UP0, P0 ;  /* 0x0000000000ff7886 */ /* 0x000fe20000000100 */
[----:B------:R-:W-:Y:S02]  /*2880*/  F2FP.F16.F32.PACK_AB R4, R5, R4 ;  /* 0x000000040504723e */ /* 0x000fe400000000ff */
[----:B------:R-:W-:-:S02]  /*2890*/  F2FP.F16.F32.PACK_AB R5, R7, R6 ;  /* 0x000000060705723e */ /* 0x000fc400000000ff */
[----:B------:R-:W-:Y:S02]  /*28a0*/  F2FP.F16.F32.PACK_AB R12, R13, R12 ;  /* 0x0000000c0d0c723e */ /* 0x000fe400000000ff */
[----:B------:R-:W-:Y:S02]  /*28b0*/  F2FP.F16.F32.PACK_AB R6, R9, R8 ;  /* 0x000000080906723e */ /* 0x000fe400000000ff */
[----:B------:R-:W-:Y:S02]  /*28c0*/  F2FP.F16.F32.PACK_AB R7, R11, R10 ;  /* 0x0000000a0b07723e */ /* 0x000fe400000000ff */
[----:B------:R-:W-:Y:S02]  /*28d0*/  F2FP.F16.F32.PACK_AB R13, R15, R14 ;  /* 0x0000000e0f0d723e */ /* 0x000fe400000000ff */
[----:B------:R-:W-:Y:S01]  /*28e0*/  F2FP.F16.F32.PACK_AB R20, R21, R20 ;  /* 0x000000141514723e */ /* 0x000fe200000000ff */
[----:B--2---:R2:W-:Y:S01]  /*28f0*/  STS.128 [R0+UR8], R4 ;  /* 0x0000000400007988 */ /* 0x0045e20008000c08 */
[----:B------:R-:W-:-:S02]  /*2900*/  F2FP.F16.F32.PACK_AB R14, R17, R16 ;  /* 0x00000010110e723e */ /* 0x000fc400000000ff */
[----:B------:R-:W-:Y:S02]  /*2910*/  F2FP.F16.F32.PACK_AB R15, R19, R18 ;  /* 0x00000012130f723e */ /* 0x000fe400000000ff */
[----:B------:R-:W-:Y:S02]  /*2920*/  F2FP.F16.F32.PACK_AB R21, R23, R22 ;  /* 0x000000161715723e */ /* 0x000fe400000000ff */
[----:B------:R-:W-:Y:S01]  /*2930*/  F2FP.F16.F32.PACK_AB R28, R29, R28 ;  /* 0x0000001c1d1c723e */ /* 0x000fe200000000ff */
[----:B------:R2:W-:Y:S01]  /*2940*/  STS.128 [R2+UR8], R12 ;  /* 0x0000000c02007988 */ /* 0x0005e20008000c08 */
[----:B------:R-:W-:Y:S02]  /*2950*/  F2FP.F16.F32.PACK_AB R22, R25, R24 ;  /* 0x000000181916723e */ /* 0x000fe400000000ff */
[----:B------:R-:W-:Y:S02]  /*2960*/  F2FP.F16.F32.PACK_AB R23, R27, R26 ;  /* 0x0000001a1b17723e */ /* 0x000fe400000000ff */
[----:B------:R-:W-:-:S02]  /*2970*/  F2FP.F16.F32.PACK_AB R29, R31, R30 ;  /* 0x0000001e1f1d723e */ /* 0x000fc400000000ff */
[----:B------:R-:W-:Y:S01]  /*2980*/  F2FP.F16.F32.PACK_AB R30, R33, R32 ;  /* 0x00000020211e723e */ /* 0x000fe200000000ff */
[----:B------:R2:W-:Y:S01]  /*2990*/  STS.128 [R3+UR8], R20 ;  /* 0x0000001403007988 */ /* 0x0005e20008000c08 */
[----:B------:R-:W-:Y:S02]  /*29a0*/  F2FP.F16.F32.PACK_AB R31, R35, R34 ;  /* 0x00000022231f723e */ /* 0x000fe400000000ff */
[----:B------:R-:W-:-:S05]  /*29b0*/  LOP3.LUT R8, R0, 0x30, RZ, 0x3c, !PT ;  /* 0x0000003000087812 */ /* 0x000fca00078e3cff */
[----:B------:R2:W-:Y:S01]  /*29c0*/  STS.128 [R8+UR8], R28 ;  /* 0x0000001c08007988 */ /* 0x0005e20008000c08 */
[----:B------:R3:W-:Y:S06]  /*29d0*/  MEMBAR.ALL.CTA ;  /* 0x0000000000007992 */ /* 0x0007ec0000008000 */
[----:B---3--:R-:W3:Y:S02]  /*29e0*/  FENCE.VIEW.ASYNC.S ;  /* 0x00000000000073c6 */ /* 0x008ee40000000000 */
[----:B---3--:R-:W-:Y:S06]  /*29f0*/  BAR.SYNC.DEFER_BLOCKING 0x0 ;  /* 0x0000000000007b1d */ /* 0x008fec0000010000 */
[----:B------:R2:W-:Y:S01]  /*2a00*/  @UP1 UTMASTG.2D [UR8], [UR12] ;  /* 0x000000080c0013b5 */ /* 0x0005e20008008000 */
[----:B------:R0:W-:Y:S01]  /*2a10*/  UTMACMDFLUSH ;  /* 0x00000000000079b7 */ /* 0x0001e20000000000 */
[----:B------:R-:W-:-:S04]  /*2a20*/  DEPBAR.LE SB0, 0x0 ;  /* 0x000080000000791a */ /* 0x000fc80000000000 */
[----:B------:R-:W-:Y:S08]  /*2a30*/  BAR.SYNC.DEFER_BLOCKING 0x0 ;  /* 0x0000000000007b1d */ /* 0x000ff00000010000 */
[----:B------:R-:W-:Y:S06]  /*2a40*/  BAR.SYNC.DEFER_BLOCKING 0x0 ;  /* 0x0000000000007b1d */ /* 0x000fec0000010000 */
[----:B--2---:R-:W-:Y:S05]  /*2a50*/  @P2 BRA `(.L_x_67) ;  /* 0x0000000000a02947 */ /* 0x004fea0003800000 */
[----:B------:R-:W2:Y:S01]  /*2a60*/  S2UR UR5, SR_CgaCtaId ;  /* 0x00000000000579c3 */ /* 0x000ea20000008800 */
[----:B------:R-:W-:Y:S01]  /*2a70*/  NOP ;  /* 0x0000000000007918 */ /* 0x000fe20000000000 */
[----:B------:R-:W-:Y:S01]  /*2a80*/  UMOV UR4, 0x50 ;  /* 0x0000005000047882 */ /* 0x000fe20000000000 */
[----:B------:R-:W-:Y:S02]  /*2a90*/  IMAD.U32 R0, RZ, RZ, UR11 ;  /* 0x0000000bff007e24 */ /* 0x000fe4000f8e00ff */
[----:B------:R-:W-:Y:S02]  /*2aa0*/  IMAD.MOV.U32 R3, RZ, RZ, 0x3 ;  /* 0x00000003ff037424 */ /* 0x000fe400078e00ff */
[----:B------:R-:W-:Y:S01]  /*2ab0*/  IMAD.MOV.U32 R7, RZ, RZ, 0x1 ;  /* 0x00000001ff077424 */ /* 0x000fe200078e00ff */
[----:B------:R-:W-:-:S04]  /*2ac0*/  LOP3.LUT R0, R0, 0xffff, RZ, 0xc0, !PT ;  /* 0x0000ffff00007812 */ /* 0x000fc800078ec0ff */
[----:B------:R-:W-:-:S05]  /*2ad0*/  SHF.R.U32.HI R0, RZ, 0x5, R0 ;  /* 0x00000005ff007819 */ /* 0x000fca0000011600 */
[----:B------:R-:W-:Y:S01]  /*2ae0*/  VIADD R2, R0, 0x10 ;  /* 0x0000001000027836 */ /* 0x000fe20000000000 */
[----:B------:R-:W-:Y:S01]  /*2af0*/  SHF.L.U32 R0, R3, R0, RZ ;  /* 0x0000000003007219 */ /* 0x000fe200000006ff */
[----:B--2---:R-:W-:-:S03]  /*2b00*/  ULEA UR6, UR5, UR4, 0x18 ;  /* 0x0000000405067291 */ /* 0x004fc6000f8ec0ff */
[----:B------:R-:W-:-:S04]  /*2b10*/  SHF.L.U32 R3, R7, R2, RZ ;  /* 0x0000000207037219 */ /* 0x000fc800000006ff */
[----:B------:R-:W-:Y:S02]  /*2b20*/  LOP3.LUT R0, R3, R0, RZ, 0xfc, !PT ;  /* 0x0000000003007212 */ /* 0x000fe400078efcff */
[----:B------:R-:W2:Y:S02]  /*2b30*/  LDS R5, [UR6] ;  /* 0x00000006ff057984 */ /* 0x000ea40008000800 */
[C---:B------:R-:W-:Y:S02]  /*2b40*/  LOP3.LUT R2, R0.reuse, 0xffff, RZ, 0xc0, !PT ;  /* 0x0000ffff00027812 */ /* 0x040fe400078ec0ff */
[----:B--2---:R-:W-:-:S04]  /*2b50*/  LOP3.LUT R3, R0, 0xffff, R5, 0x80, !PT ;  /* 0x0000ffff00037812 */ /* 0x004fc800078e8005 */
[----:B------:R-:W-:-:S13]  /*2b60*/  ISETP.NE.AND P0, PT, R3, R2, PT ;  /* 0x000000020300720c */ /* 0x000fda0003f05270 */
[----:B------:R-:W-:Y:S05]  /*2b70*/  @P0 BRA `(.L_x_68) ;  /* 0x0000000000500947 */ /* 0x000fea0003800000 */
[----:B------:R-:W-:Y:S02]  /*2b80*/  SHF.R.U32.HI R5, RZ, 0x10, R5 ;  /* 0x00000010ff057819 */ /* 0x000fe40000011605 */
[----:B------:R-:W-:-:S04]  /*2b90*/  SHF.R.U32.HI R2, RZ, 0x10, R0 ;  /* 0x00000010ff027819 */ /* 0x000fc80000011600 */
[----:B------:R-:W-:-:S04]  /*2ba0*/  LOP3.LUT R5, R5, R2, RZ, 0xc0, !PT ;  /* 0x0000000205057212 */ /* 0x000fc800078ec0ff */
[----:B------:R-:W-:-:S13]  /*2bb0*/  ISETP.NE.AND P0, PT, R5, R2, PT ;  /* 0x000000020500720c */ /* 0x000fda0003f05270 */
[----:B------:R-:W-:Y:S05]  /*2bc0*/  @P0 BRA `(.L_x_69) ;  /* 0x0000000000300947 */ /* 0x000fea0003800000 */
[----:B------:R-:W-:Y:S01]  /*2bd0*/  R2UR UR4, R0 ;  /* 0x00000000000472ca */ /* 0x000fe200000e0000 */
[----:B------:R-:W-:Y:S01]  /*2be0*/  VOTEU.ANY UR5, UPT, PT ;  /* 0x0000000000057886 */ /* 0x000fe200038e0100 */
[----:B------:R-:W2:Y:S01]  /*2bf0*/  S2R R0, SR_LANEID ;  /* 0x0000000000007919 */ /* 0x000ea20000000000 */
[----:B------:R-:W-:-:S10]  /*2c00*/  UFLO.U32 UR5, UR5 ;  /* 0x00000005000572bd */ /* 0x000fd400080e0000 */
[----:B------:R-:W-:-:S06]  /*2c10*/  ULOP3.LUT UR4, URZ, UR4, URZ, 0x33, !UPT ;  /* 0x00000004ff047292 */ /* 0x000fcc000f8e33ff */
[----:B------:R-:W-:-:S04]  /*2c20*/  IMAD.U32 R2, RZ, RZ, UR4 ;  /* 0x00000004ff027e24 */ /* 0x000fc8000f8e00ff */
[----:B------:R-:W3:Y:S02]  /*2c30*/  REDUX UR7, R2 ;  /* 0x00000000020773c4 */ /* 0x000ee40000000000 */
[----:B------:R4:W-:Y:S01]  /*2c40*/  UTCATOMSWS.AND URZ, UR4 ;  /* 0x0000000400ff79e3 */ /* 0x0009e20008000000 */
[----:B--2---:R-:W-:Y:S01]  /*2c50*/  ISETP.EQ.U32.AND P0, PT, R0, UR5, PT ;  /* 0x0000000500007c0c */ /* 0x004fe2000bf02070 */
[----:B---3--:R-:W-:-:S12]  /*2c60*/  IMAD.U32 R0, RZ, RZ, UR7 ;  /* 0x00000007ff007e24 */ /* 0x008fd8000f8e00ff */
[----:B------:R4:W-:Y:S01]  /*2c70*/  @P0 ATOMS.AND RZ, [UR6], R0 ;  /* 0x00000000ffff098c */ /* 0x0009e2000a800006 */
[----:B------:R-:W-:Y:S05]  /*2c80*/  BRA `(.L_x_67) ;  /* 0x0000000000147947 */ /* 0x000fea0003800000 */
.L_x_69:
[----:B------:R-:W-:-:S07]  /*2c90*/  MOV R2, 0x2cb0 ;  /* 0x00002cb000027802 */ /* 0x000fce0000000f00 */
[----:B-1----:R-:W-:Y:S05]  /*2ca0*/  CALL.REL.NOINC `($__internal_0_$__cuda_sm10x_tcgen05_guardrail_trap_col_being_dealloced_not_returned_by_alloc) ;  /* 0x0000000000447944 */ /* 0x002fea0003c00000 */
[----:B------:R-:W-:Y:S05]  /*2cb0*/  BRA `(.L_x_67) ;  /* 0x0000000000087947 */ /* 0x000fea0003800000 */
.L_x_68:
[----:B------:R-:W-:-:S07]  /*2cc0*/  MOV R2, 0x2ce0 ;  /* 0x00002ce000027802 */ /* 0x000fce0000000f00 */
[----:B-1----:R-:W-:Y:S05]  /*2cd0*/  CALL.REL.NOINC `($__internal_2_$__cuda_sm10x_tcgen05_guardrail_trap_unallocated_columns_being_dealloced) ;  /* 0x0000000000507944 */ /* 0x002fea0003c00000 */
.L_x_67:
[----:B------:R-:W-:Y:S01]  /*2ce0*/  NOP ;  /* 0x0000000000007918 */ /* 0x000fe20000000000 */
[----:B----4-:R-:W-:Y:S05]  /*2cf0*/  EXIT ;  /* 0x000000000000794d */ /* 0x010fea0003800000 */
.L_x_56:
[----:B------:R-:W2:Y:S02]  /*2d00*/  SYNCS.PHASECHK.TRANS64.TRYWAIT P0, [UR8+0x10000], RZ ;  /* 0x010000ffff0075a7 */ /* 0x000ea40008001108 */
[----:B--2---:R-:W-:Y:S05]  /*2d10*/  @!P0 BRA `(.L_x_56) ;  /* 0xfffffffc00f88947 */ /* 0x004fea000383ffff */
[----:B------:R-:W-:Y:S05]  /*2d20*/  BRA `(.L_x_70) ;  /* 0xffffffec00787947 */ /* 0x000fea000383ffff */
.L_x_58:
[----:B------:R-:W2:Y:S02]  /*2d30*/  SYNCS.PHASECHK.TRANS64.TRYWAIT P1, [UR8+0x10010], RZ ;  /* 0x010010ffff0075a7 */ /* 0x000ea40008021108 */
[----:B--2---:R-:W-:Y:S05]  /*2d40*/  @!P1 BRA `(.L_x_58) ;  /* 0xfffffffc00f89947 */ /* 0x004fea000383ffff */
[----:B------:R-:W-:Y:S05]  /*2d50*/  BRA `(.L_x_71) ;  /* 0xfffffff000687947 */ /* 0x000fea000383ffff */
.L_x_59:
[----:B------:R-:W3:Y:S02]  /*2d60*/  SYNCS.PHASECHK.TRANS64.TRYWAIT P0, [UR46+0x10000], R3 ;  /* 0x01000003ff0075a7 */ /* 0x000ee4000800112e */
[----:B---3--:R-:W-:Y:S05]  /*2d70*/  @!P0 BRA `(.L_x_59) ;  /* 0xfffffffc00f88947 */ /* 0x008fea000383ffff */
[----:B------:R-:W-:Y:S05]  /*2d80*/  BRA `(.L_x_72) ;  /* 0xfffffff000ec7947 */ /* 0x000fea000383ffff */
.L_x_61:
[----:B------:R-:W3:Y:S02]  /*2d90*/  SYNCS.PHASECHK.TRANS64.TRYWAIT P0, [UR46+0x10010], R3 ;  /* 0x01001003ff0075a7 */ /* 0x000ee4000800112e */
[----:B---3--:R-:W-:Y:S05]  /*2da0*/  @!P0 BRA `(.L_x_61) ;  /* 0xfffffffc00f88947 */ /* 0x008fea000383ffff */
[----:B------:R-:W-:Y:S05]  /*2db0*/  BRA `(.L_x_73) ;  /* 0xfffffff800087947 */ /* 0x000fea000383ffff */
        .weak           $__internal_0_$__cuda_sm10x_tcgen05_guardrail_trap_col_being_dealloced_not_returned_by_alloc
        .type           $__internal_0_$__cuda_sm10x_tcgen05_guardrail_trap_col_being_dealloced_not_returned_by_alloc,@function
        .size           $__internal_0_$__cuda_sm10x_tcgen05_guardrail_trap_col_being_dealloced_not_returned_by_alloc,($__internal_1_$__cuda_sm10x_tcgen05_guardrail_trap_phase_invalid_during_alloc - $__internal_0_$__cuda_sm10x_tcgen05_guardrail_trap_col_being_dealloced_not_returned_by_alloc)
$__internal_0_$__cuda_sm10x_tcgen05_guardrail_trap_col_being_dealloced_not_returned_by_alloc:
[----:B------:R-:W-:Y:S05]  /*2dc0*/  BPT.TRAP 0x1 ;  /* 0x000000040000795c */ /* 0x000fea0000300000 */
[----:B------:R-:W-:-:S04]  /*2dd0*/  IMAD.MOV.U32 R3, RZ, RZ, 0x0 ;  /* 0x00000000ff037424 */ /* 0x000fc800078e00ff */
[----:B------:R-:W-:Y:S05]  /*2de0*/  RET.REL.NODEC R2 `(gluon_tcgen05) ;  /* 0xffffffd002847950 */ /* 0x000fea0003c3ffff */
        .weak           $__internal_1_$__cuda_sm10x_tcgen05_guardrail_trap_phase_invalid_during_alloc
        .type           $__internal_1_$__cuda_sm10x_tcgen05_guardrail_trap_phase_invalid_during_alloc,@function
        .size           $__internal_1_$__cuda_sm10x_tcgen05_guardrail_trap_phase_invalid_during_alloc,($__internal_2_$__cuda_sm10x_tcgen05_guardrail_trap_unallocated_columns_being_dealloced - $__internal_1_$__cuda_sm10x_tcgen05_guardrail_trap_phase_invalid_during_alloc)
$__internal_1_$__cuda_sm10x_tcgen05_guardrail_trap_phase_invalid_during_alloc:
[----:B------:R-:W-:Y:S05]  /*2df0*/  BPT.TRAP 0x1 ;  /* 0x000000040000795c */ /* 0x000fea0000300000 */
[----:B------:R-:W-:-:S04]  /*2e00*/  IMAD.MOV.U32 R3, RZ, RZ, 0x0 ;  /* 0x00000000ff037424 */ /* 0x000fc800078e00ff */
[----:B------:R-:W-:Y:S05]  /*2e10*/  RET.REL.NODEC R2 `(gluon_tcgen05) ;  /* 0xffffffd002787950 */ /* 0x000fea0003c3ffff */
        .weak           $__internal_2_$__cuda_sm10x_tcgen05_guardrail_trap_unallocated_columns_being_dealloced
        .type           $__internal_2_$__cuda_sm10x_tcgen05_guardrail_trap_unallocated_columns_being_dealloced,@function
        .size           $__internal_2_$__cuda_sm10x_tcgen05_guardrail_trap_unallocated_columns_being_dealloced,(.L_x_77 - $__internal_2_$__cuda_sm10x_tcgen05_guardrail_trap_unallocated_columns_being_dealloced)
$__internal_2_$__cuda_sm10x_tcgen05_guardrail_trap_unallocated_columns_being_dealloced:
[----:B------:R-:W-:Y:S05]  /*2e20*/  BPT.TRAP 0x1 ;  /* 0x000000040000795c */ /* 0x000fea0000300000 */
[----:B------:R-:W-:-:S04]  /*2e30*/  IMAD.MOV.U32 R3, RZ, RZ, 0x0 ;  /* 0x00000000ff037424 */ /* 0x000fc800078e00ff */
[----:B------:R-:W-:Y:S05]  /*2e40*/  RET.REL.NODEC R2 `(gluon_tcgen05) ;  /* 0xffffffd0026c7950 */ /* 0x000fea0003c3ffff */
.L_x_74:
[----:B------:R-:W-:-:S00]  /*2e50*/  BRA `(.L_x_74) ;  /* 0xfffffffc00fc7947 */ /* 0x000fc0000383ffff */
[----:B------:R-:W-:-:S00]  /*2e60*/  NOP ;  /* 0x0000000000007918 */ /* 0x000fc00000000000 */
        /* <DEDUP_REMOVED lines=9> */
.L_x_77:


//--------------------- .nv.shared.gluon_tcgen05  --------------------------
	.section	.nv.shared.gluon_tcgen05,"aw",@nobits
	.sectionflags	@""
	.align	16
	.zero		1024


//--------------------- .nv.shared.reserved.0     --------------------------
	.section	.nv.shared.reserved.0,"aw",@nobits
	.align	8
	.weak		__nv_reservedSMEM_offset_0_alias
	.size		__nv_reservedSMEM_offset_0_alias, 0, 64
	.other		__nv_reservedSMEM_offset_0_alias,@"STO_CUDA_RESERVED_SHARED STV_DEFAULT"
__nv_reservedSMEM_offset_0_alias:
	.zero		0
.nv.shared.reserved.0:
	.zero		64
	.weak		__nv_reservedSMEM_allocation_phase
	.type		__nv_reservedSMEM_allocation_phase,@object
	.size		__nv_reservedSMEM_allocation_phase,(.L_0 - __nv_reservedSMEM_allocation_phase)
__nv_reservedSMEM_allocation_phase:
	.zero		1
.L_0:
	.zero		7
	.weak		__nv_reservedSMEM_devtool_atexit_pc
	.type		__nv_reservedSMEM_devtool_atexit_pc,@object
	.size		__nv_reservedSMEM_devtool_atexit_pc,(__nv_reservedSMEM_allocation_mask - __nv_reservedSMEM_devtool_atexit_pc)
__nv_reservedSMEM_devtool_atexit_pc:
	.zero		8
	.weak		__nv_reservedSMEM_allocation_mask
	.type		__nv_reservedSMEM_allocation_mask,@object
	.size		__nv_reservedSMEM_allocation_mask,(.L_2 - __nv_reservedSMEM_allocation_mask)
__nv_reservedSMEM_allocation_mask:
	.zero		4
.L_2:


//--------------------- .nv.constant0.gluon_tcgen05 --------------------------
	.section	.nv.constant0.gluon_tcgen05,"a",@progbits
	.sectionflags	@""
	.align	4
.nv.constant0.gluon_tcgen05:
	.zero		976


//--------------------- SYMBOLS --------------------------

	.type		.nv.reservedSmem.offset0,@object
	.size		.nv.reservedSmem.offset0,0x4
	.type		.nv.reservedSmem.cap,@object
	.size		.nv.reservedSmem.cap,0x4
